// auto-generated by cutlass_sweep.gemm — config: {"arch": "sm_90", "cluster_m": 2, "cluster_n": 1, "dtype": "e4m3", "dtype_b": "e4m3", "layout": "nt", "stages": 0, "tile_k": 256, "tile_m": 64, "tile_n": 80}
#include "cutlass/cutlass.h"
#include "cutlass/gemm/collective/collective_builder.hpp"
#include "cutlass/gemm/device/gemm_universal_adapter.h"
#include "cutlass/gemm/kernel/gemm_universal.hpp"
#include "cutlass/epilogue/collective/collective_builder.hpp"

using ElemA = cutlass::float_e4m3_t;
using ElemB = cutlass::float_e4m3_t;
using ElemCD = cutlass::float_e4m3_t;
using Acc  = float;
using TileShape    = cute::Shape<cute::_64, cute::_80, cute::_256>;
using ClusterShape = cute::Shape<cute::_2, cute::_1, cute::_1>;

using CollectiveEpilogue = typename cutlass::epilogue::collective::CollectiveBuilder<
    cutlass::arch::Sm90, cutlass::arch::OpClassTensorOp,
    TileShape, ClusterShape,
    cutlass::epilogue::collective::EpilogueTileAuto,
    Acc, Acc,
    ElemCD, cutlass::layout::RowMajor, 128 / cutlass::sizeof_bits<ElemCD>::value,
    ElemCD, cutlass::layout::RowMajor, 128 / cutlass::sizeof_bits<ElemCD>::value,
    cutlass::epilogue::collective::EpilogueScheduleAuto
  >::CollectiveOp;

using CollectiveMainloop = typename cutlass::gemm::collective::CollectiveBuilder<
    cutlass::arch::Sm90, cutlass::arch::OpClassTensorOp,
    ElemA, cutlass::layout::RowMajor, 128 / cutlass::sizeof_bits<ElemA>::value,
    ElemB, cutlass::layout::ColumnMajor, 128 / cutlass::sizeof_bits<ElemB>::value,
    Acc,
    TileShape, ClusterShape,
    cutlass::gemm::collective::StageCountAutoCarveout<static_cast<int>(sizeof(typename CollectiveEpilogue::SharedStorage))>,
    cutlass::gemm::collective::KernelScheduleAuto
  >::CollectiveOp;

using GemmKernel = cutlass::gemm::kernel::GemmUniversal<
    cute::Shape<int,int,int,int>,
    CollectiveMainloop,
    CollectiveEpilogue
>;
using Gemm = cutlass::gemm::device::GemmUniversalAdapter<GemmKernel>;

// Force the device kernel symbol into the cubin without needing a host main.
auto* _anchor = &cutlass::device_kernel<GemmKernel>;


// ===== COMPILED SASS (sm_90a) =====

	.target	sm_90a

	.elftype	@"ET_EXEC"


//--------------------- .note.nv.tkinfo           --------------------------
	.section	.note.nv.tkinfo,"",@"SHT_NOTE"
	.sectionflags	@"SHF_NOTE_NV_TKINFO"
	.tkinfo
        /*0018*/ 	.word	0x00000002
        /*0030*/ 	.string	""
        /*0030*/ 	.string	"ptxas"
        /*0030*/ 	.string	"Cuda compilation tools, release 13.0, V13.0.88"
        /*0030*/ 	.string	"Build cuda_13.0.r13.0/compiler.36424714_0"
        /*0030*/ 	.string	"-arch sm_90a -m 64 "



//--------------------- .note.nv.cuinfo           --------------------------
	.section	.note.nv.cuinfo,"",@"SHT_NOTE"
	.sectionflags	@"SHF_NOTE_NV_CUINFO"
        /*0018*/ 	.short	0x0002
        /*001a*/ 	.short	0x005a
        /*001c*/ 	.short	0x0082
	.zero		2


//--------------------- .nv.info                  --------------------------
	.section	.nv.info,"",@"SHT_CUDA_INFO"
	.align	4


	//----- nvinfo : EIATTR_REGCOUNT
	.align		4
        /*0000*/ 	.byte	0x04, 0x2f
        /*0002*/ 	.short	(.L_12 - .L_11)
	.align		4
.L_11:
        /*0004*/ 	.word	index@(_ZN7cutlass13device_kernelINS_4gemm6kernel13GemmUniversalIN4cute5tupleIJiiiiEEENS1_10collective13CollectiveMmaINS1_37MainloopSm90TmaGmmaWarpSpecializedFP8ILi6ENS5_IJNS4_1CILi2EEENSA_ILi1EEESC_EEENS1_32KernelTmaWarpSpecializedPingpongEEENS5_IJNSA_ILi64EEENSA_ILi80EEENSA_ILi256EEEEEENS_12float_e4m3_tENS5_IJlSC_lEEESK_SL_NS4_8TiledMMAINS4_8MMA_AtomIJNS4_4SM904GMMA30MMA_64x16x32_F32E4M3E4M3_SS_TNILNSP_7ScaleInE1ELSR_1EEEEEENS4_6LayoutINS5_IJSC_SC_SC_EEENS5_IJNSA_ILi0EEESW_SW_EEEEENS5_IJNS4_10UnderscoreESZ_SZ_EEEEENS4_13SM90_TMA_LOADENS4_14ComposedLayoutINS4_7SwizzleILi3ELi4ELi3EEENS4_18smem_ptr_flag_bitsILi8EEENSU_INS5_IJNSA_ILi8EEENSA_ILi128EEEEEENS5_IJS19_SC_EEEEEEEvNS4_8identityENS4_23SM90_TMA_LOAD_MULTICASTES1D_vS1E_EENS_8epilogue10collective6detail29Sm90TmaWarpSpecializedAdapterINS1I_15DefaultEpilogueISK_SL_SL_NS1H_6thread17LinearCombinationISK_Li1EffLNS1M_9ScaleType4KindE0ELNS_15FloatRoundStyleE2ESK_EENS1_15EpilogueDefaultEEEEEvvEEEEvNT_6ParamsE)
        /*0008*/ 	.word	0x000000a8


	//----- nvinfo : EIATTR_FRAME_SIZE
	.align		4
.L_12:
        /*000c*/ 	.byte	0x04, 0x11
        /*000e*/ 	.short	(.L_14 - .L_13)
	.align		4
.L_13:
        /*0010*/ 	.word	index@(_ZN7cutlass13device_kernelINS_4gemm6kernel13GemmUniversalIN4cute5tupleIJiiiiEEENS1_10collective13CollectiveMmaINS1_37MainloopSm90TmaGmmaWarpSpecializedFP8ILi6ENS5_IJNS4_1CILi2EEENSA_ILi1EEESC_EEENS1_32KernelTmaWarpSpecializedPingpongEEENS5_IJNSA_ILi64EEENSA_ILi80EEENSA_ILi256EEEEEENS_12float_e4m3_tENS5_IJlSC_lEEESK_SL_NS4_8TiledMMAINS4_8MMA_AtomIJNS4_4SM904GMMA30MMA_64x16x32_F32E4M3E4M3_SS_TNILNSP_7ScaleInE1ELSR_1EEEEEENS4_6LayoutINS5_IJSC_SC_SC_EEENS5_IJNSA_ILi0EEESW_SW_EEEEENS5_IJNS4_10UnderscoreESZ_SZ_EEEEENS4_13SM90_TMA_LOADENS4_14ComposedLayoutINS4_7SwizzleILi3ELi4ELi3EEENS4_18smem_ptr_flag_bitsILi8EEENSU_INS5_IJNSA_ILi8EEENSA_ILi128EEEEEENS5_IJS19_SC_EEEEEEEvNS4_8identityENS4_23SM90_TMA_LOAD_MULTICASTES1D_vS1E_EENS_8epilogue10collective6detail29Sm90TmaWarpSpecializedAdapterINS1I_15DefaultEpilogueISK_SL_SL_NS1H_6thread17LinearCombinationISK_Li1EffLNS1M_9ScaleType4KindE0ELNS_15FloatRoundStyleE2ESK_EENS1_15EpilogueDefaultEEEEEvvEEEEvNT_6ParamsE)
        /*0014*/ 	.word	0x00000000


	//----- nvinfo : EIATTR_MIN_STACK_SIZE
	.align		4
.L_14:
        /*0018*/ 	.byte	0x04, 0x12
        /*001a*/ 	.short	(.L_16 - .L_15)
	.align		4
.L_15:
        /*001c*/ 	.word	index@(_ZN7cutlass13device_kernelINS_4gemm6kernel13GemmUniversalIN4cute5tupleIJiiiiEEENS1_10collective13CollectiveMmaINS1_37MainloopSm90TmaGmmaWarpSpecializedFP8ILi6ENS5_IJNS4_1CILi2EEENSA_ILi1EEESC_EEENS1_32KernelTmaWarpSpecializedPingpongEEENS5_IJNSA_ILi64EEENSA_ILi80EEENSA_ILi256EEEEEENS_12float_e4m3_tENS5_IJlSC_lEEESK_SL_NS4_8TiledMMAINS4_8MMA_AtomIJNS4_4SM904GMMA30MMA_64x16x32_F32E4M3E4M3_SS_TNILNSP_7ScaleInE1ELSR_1EEEEEENS4_6LayoutINS5_IJSC_SC_SC_EEENS5_IJNSA_ILi0EEESW_SW_EEEEENS5_IJNS4_10UnderscoreESZ_SZ_EEEEENS4_13SM90_TMA_LOADENS4_14ComposedLayoutINS4_7SwizzleILi3ELi4ELi3EEENS4_18smem_ptr_flag_bitsILi8EEENSU_INS5_IJNSA_ILi8EEENSA_ILi128EEEEEENS5_IJS19_SC_EEEEEEEvNS4_8identityENS4_23SM90_TMA_LOAD_MULTICASTES1D_vS1E_EENS_8epilogue10collective6detail29Sm90TmaWarpSpecializedAdapterINS1I_15DefaultEpilogueISK_SL_SL_NS1H_6thread17LinearCombinationISK_Li1EffLNS1M_9ScaleType4KindE0ELNS_15FloatRoundStyleE2ESK_EENS1_15EpilogueDefaultEEEEEvvEEEEvNT_6ParamsE)
        /*0020*/ 	.word	0x00000000
.L_16:


//--------------------- .nv.compat                --------------------------
	.section	.nv.compat,"",@"SHT_CUDA_COMPAT_INFO"
	.align	4
        /*0000*/ 	.byte	0x02, 0x09, 0x01, 0x00, 0x02, 0x02, 0x04, 0x00, 0x02, 0x05, 0x05, 0x00, 0x03, 0x07, 0x01, 0x01
        /*0010*/ 	.byte	0x02, 0x03, 0x01, 0x00, 0x02, 0x06, 0x01, 0x00, 0x04, 0x0b, 0x08, 0x00, 0x00, 0x00, 0x00, 0x00
        /*0020*/ 	.byte	0x00, 0x00, 0x00, 0x00


//--------------------- .nv.info._ZN7cutlass13device_kernelINS_4gemm6kernel13GemmUniversalIN4cute5tupleIJiiiiEEENS1_10collective13CollectiveMmaINS1_37MainloopSm90TmaGmmaWarpSpecializedFP8ILi6ENS5_IJNS4_1CILi2EEENSA_ILi1EEESC_EEENS1_32KernelTmaWarpSpecializedPingpongEEENS5_IJNSA_ILi64EEENSA_ILi80EEENSA_ILi256EEEEEENS_12float_e4m3_tENS5_IJlSC_lEEESK_SL_NS4_8TiledMMAINS4_8MMA_AtomIJNS4_4SM904GMMA30MMA_64x16x32_F32E4M3E4M3_SS_TNILNSP_7ScaleInE1ELSR_1EEEEEENS4_6LayoutINS5_IJSC_SC_SC_EEENS5_IJNSA_ILi0EEESW_SW_EEEEENS5_IJNS4_10UnderscoreESZ_SZ_EEEEENS4_13SM90_TMA_LOADENS4_14ComposedLayoutINS4_7SwizzleILi3ELi4ELi3EEENS4_18smem_ptr_flag_bitsILi8EEENSU_INS5_IJNSA_ILi8EEENSA_ILi128EEEEEENS5_IJS19_SC_EEEEEEEvNS4_8identityENS4_23SM90_TMA_LOAD_MULTICASTES1D_vS1E_EENS_8epilogue10collective6detail29Sm90TmaWarpSpecializedAdapterINS1I_15DefaultEpilogueISK_SL_SL_NS1H_6thread17LinearCombinationISK_Li1EffLNS1M_9ScaleType4KindE0ELNS_15FloatRoundStyleE2ESK_EENS1_15EpilogueDefaultEEEEEvvEEEEvNT_6ParamsE --------------------------
	.section	.nv.info._ZN7cutlass13device_kernelINS_4gemm6kernel13GemmUniversalIN4cute5tupleIJiiiiEEENS1_10collective13CollectiveMmaINS1_37MainloopSm90TmaGmmaWarpSpecializedFP8ILi6ENS5_IJNS4_1CILi2EEENSA_ILi1EEESC_EEENS1_32KernelTmaWarpSpecializedPingpongEEENS5_IJNSA_ILi64EEENSA_ILi80EEENSA_ILi256EEEEEENS_12float_e4m3_tENS5_IJlSC_lEEESK_SL_NS4_8TiledMMAINS4_8MMA_AtomIJNS4_4SM904GMMA30MMA_64x16x32_F32E4M3E4M3_SS_TNILNSP_7ScaleInE1ELSR_1EEEEEENS4_6LayoutINS5_IJSC_SC_SC_EEENS5_IJNSA_ILi0EEESW_SW_EEEEENS5_IJNS4_10UnderscoreESZ_SZ_EEEEENS4_13SM90_TMA_LOADENS4_14ComposedLayoutINS4_7SwizzleILi3ELi4ELi3EEENS4_18smem_ptr_flag_bitsILi8EEENSU_INS5_IJNSA_ILi8EEENSA_ILi128EEEEEENS5_IJS19_SC_EEEEEEEvNS4_8identityENS4_23SM90_TMA_LOAD_MULTICASTES1D_vS1E_EENS_8epilogue10collective6detail29Sm90TmaWarpSpecializedAdapterINS1I_15DefaultEpilogueISK_SL_SL_NS1H_6thread17LinearCombinationISK_Li1EffLNS1M_9ScaleType4KindE0ELNS_15FloatRoundStyleE2ESK_EENS1_15EpilogueDefaultEEEEEvvEEEEvNT_6ParamsE,"",@"SHT_CUDA_INFO"
	.sectionflags	@""
	.align	4


	//----- nvinfo : EIATTR_CUDA_API_VERSION
	.align		4
        /*0000*/ 	.byte	0x04, 0x37
        /*0002*/ 	.short	(.L_18 - .L_17)
.L_17:
        /*0004*/ 	.word	0x00000082


	//----- nvinfo : EIATTR_KPARAM_INFO
	.align		4
.L_18:
        /*0008*/ 	.byte	0x04, 0x17
        /*000a*/ 	.short	(.L_20 - .L_19)
.L_19:
        /*000c*/ 	.word	0x00000000
        /*0010*/ 	.short	0x0000
        /*0012*/ 	.short	0x0070
        /*0014*/ 	.byte	0x00, 0xf0, 0x01, 0x10


	//----- nvinfo : EIATTR_SPARSE_MMA_MASK
	.align		4
.L_20:
        /*0018*/ 	.byte	0x03, 0x50
        /*001a*/ 	.short	0x0000


	//----- nvinfo : EIATTR_MAXREG_COUNT
	.align		4
        /*001c*/ 	.byte	0x03, 0x1b
        /*001e*/ 	.short	0x00a8


	//----- nvinfo : EIATTR_NUM_BARRIERS
	.align		4
        /*0020*/ 	.byte	0x02, 0x4c
        /*0022*/ 	.byte	0x01
	.zero		1


	//----- nvinfo : EIATTR_MERCURY_ISA_VERSION
	.align		4
        /*0024*/ 	.byte	0x03, 0x5f
        /*0026*/ 	.short	0x0101


	//----- nvinfo : EIATTR_INT_WARP_WIDE_INSTR_OFFSETS
	.align		4
        /*0028*/ 	.byte	0x04, 0x31
        /*002a*/ 	.short	(.L_22 - .L_21)


	//   ....[0]....
.L_21:
        /*002c*/ 	.word	0x000004f0


	//   ....[1]....
        /*0030*/ 	.word	0x00000530


	//   ....[2]....
        /*0034*/ 	.word	0x00000570


	//   ....[3]....
        /*0038*/ 	.word	0x00000610


	//   ....[4]....
        /*003c*/ 	.word	0x00000630


	//   ....[5]....
        /*0040*/ 	.word	0x00000690


	//   ....[6]....
        /*0044*/ 	.word	0x00000780


	//   ....[7]....
        /*0048*/ 	.word	0x000007d0


	//   ....[8]....
        /*004c*/ 	.word	0x00003e70


	//----- nvinfo : EIATTR_COOP_GROUP_MASK_REGIDS
	.align		4
.L_22:
        /*0050*/ 	.byte	0x04, 0x29
        /*0052*/ 	.short	(.L_24 - .L_23)


	//   ....[0]....
.L_23:
        /*0054*/ 	.word	0xffffffff


	//   ....[1]....
        /*0058*/ 	.word	0xffffffff


	//   ....[2]....
        /*005c*/ 	.word	0xffffffff


	//   ....[3]....
        /*0060*/ 	.word	0xffffffff


	//   ....[4]....
        /*0064*/ 	.word	0xffffffff


	//   ....[5]....
        /*0068*/ 	.word	0xffffffff


	//   ....[6]....
        /*006c*/ 	.word	0xffffffff


	//----- nvinfo : EIATTR_COOP_GROUP_INSTR_OFFSETS
	.align		4
.L_24:
        /*0070*/ 	.byte	0x04, 0x28
        /*0072*/ 	.short	(.L_26 - .L_25)


	//   ....[0]....
.L_25:
        /*0074*/ 	.word	0x00000060


	//   ....[1]....
        /*0078*/ 	.word	0x00000070


	//   ....[2]....
        /*007c*/ 	.word	0x00000130


	//   ....[3]....
        /*0080*/ 	.word	0x00000300


	//   ....[4]....
        /*0084*/ 	.word	0x00000340


	//   ....[5]....
        /*0088*/ 	.word	0x000003c0


	//   ....[6]....
        /*008c*/ 	.word	0x00000990


	//----- nvinfo : EIATTR_REG_RECONFIG
	.align		4
.L_26:
        /*0090*/ 	.byte	0x01, 0x54
	.zero		2


	//----- nvinfo : EIATTR_MBARRIER_INSTR_OFFSETS
	.align		4
        /*0094*/ 	.byte	0x04, 0x39
        /*0096*/ 	.short	(.L_28 - .L_27)


	//   ....[0]....
.L_27:
        /*0098*/ 	.word	0x00000230
        /*009c*/ 	.word	0x000000ff
        /*00a0*/ 	.word	0x00000000
        /*00a4*/ 	.short	0x0100
        /*00a6*/ 	.byte	0x08
	.zero		1


	//   ....[1]....
        /*00a8*/ 	.word	0x00000240
        /*00ac*/ 	.word	0x000000ff
        /*00b0*/ 	.word	0x00000030
        /*00b4*/ 	.short	0x0100
        /*00b6*/ 	.byte	0x08
	.zero		1


	//   ....[2]....
        /*00b8*/ 	.word	0x00000250
        /*00bc*/ 	.word	0x000000ff
        /*00c0*/ 	.word	0x00000008
        /*00c4*/ 	.short	0x0100
        /*00c6*/ 	.byte	0x08
	.zero		1


	//   ....[3]....
        /*00c8*/ 	.word	0x00000260
        /*00cc*/ 	.word	0x000000ff
        /*00d0*/ 	.word	0x00000038
        /*00d4*/ 	.short	0x0100
        /*00d6*/ 	.byte	0x08
	.zero		1


	//   ....[4]....
        /*00d8*/ 	.word	0x00000270
        /*00dc*/ 	.word	0x000000ff
        /*00e0*/ 	.word	0x00000010
        /*00e4*/ 	.short	0x0100
        /*00e6*/ 	.byte	0x08
	.zero		1


	//   ....[5]....
        /*00e8*/ 	.word	0x00000280
        /*00ec*/ 	.word	0x000000ff
        /*00f0*/ 	.word	0x00000040
        /*00f4*/ 	.short	0x0100
        /*00f6*/ 	.byte	0x08
	.zero		1


	//   ....[6]....
        /*00f8*/ 	.word	0x00000290
        /*00fc*/ 	.word	0x000000ff
        /*0100*/ 	.word	0x00000018
        /*0104*/ 	.short	0x0100
        /*0106*/ 	.byte	0x08
	.zero		1


	//   ....[7]....
        /*0108*/ 	.word	0x000002a0
        /*010c*/ 	.word	0x000000ff
        /*0110*/ 	.word	0x00000048
        /*0114*/ 	.short	0x0100
        /*0116*/ 	.byte	0x08
	.zero		1


	//   ....[8]....
        /*0118*/ 	.word	0x000002b0
        /*011c*/ 	.word	0x000000ff
        /*0120*/ 	.word	0x00000020
        /*0124*/ 	.short	0x0100
        /*0126*/ 	.byte	0x08
	.zero		1


	//   ....[9]....
        /*0128*/ 	.word	0x000002c0
        /*012c*/ 	.word	0x000000ff
        /*0130*/ 	.word	0x00000050
        /*0134*/ 	.short	0x0100
        /*0136*/ 	.byte	0x08
	.zero		1


	//   ....[10]....
        /*0138*/ 	.word	0x000002d0
        /*013c*/ 	.word	0x000000ff
        /*0140*/ 	.word	0x00000028
        /*0144*/ 	.short	0x0100
        /*0146*/ 	.byte	0x08
	.zero		1


	//   ....[11]....
        /*0148*/ 	.word	0x000002e0
        /*014c*/ 	.word	0x000000ff
        /*0150*/ 	.word	0x00000058
        /*0154*/ 	.short	0x0100
        /*0156*/ 	.byte	0x08
	.zero		1


	//   ....[12]....
        /*0158*/ 	.word	0x00000800
        /*015c*/ 	.word	0x000000ff
        /*0160*/ 	.word	0x00000090
        /*0164*/ 	.short	0x0100
        /*0166*/ 	.byte	0x08
	.zero		1


	//   ....[13]....
        /*0168*/ 	.word	0x000008a0
        /*016c*/ 	.word	0x000000ff
        /*0170*/ 	.word	0x00000098
        /*0174*/ 	.short	0x0100
        /*0176*/ 	.byte	0x08
	.zero		1


	//   ....[14]....
        /*0178*/ 	.word	0x00000910
        /*017c*/ 	.word	0x000000ff
        /*0180*/ 	.word	0x00000070
        /*0184*/ 	.short	0x0100
        /*0186*/ 	.byte	0x09
	.zero		1


	//   ....[15]....
        /*0188*/ 	.word	0x00000920
        /*018c*/ 	.word	0x000000ff
        /*0190*/ 	.word	0x00000078
        /*0194*/ 	.short	0x0100
        /*0196*/ 	.byte	0x09
	.zero		1


	//   ....[16]....
        /*0198*/ 	.word	0x00000930
        /*019c*/ 	.word	0x000000ff
        /*01a0*/ 	.word	0x00000080
        /*01a4*/ 	.short	0x0100
        /*01a6*/ 	.byte	0x09
	.zero		1


	//   ....[17]....
        /*01a8*/ 	.word	0x00000940
        /*01ac*/ 	.word	0x000000ff
        /*01b0*/ 	.word	0x00000088
        /*01b4*/ 	.short	0x0100
        /*01b6*/ 	.byte	0x09
	.zero		1


	//   ....[18]....
        /*01b8*/ 	.word	0x000016a0
        /*01bc*/ 	.word	0x000000ff
        /*01c0*/ 	.word	0xfffffff8
        /*01c4*/ 	.short	0x010a
        /*01c6*/ 	.byte	0x0b
	.zero		1


	//   ....[19]....
        /*01c8*/ 	.word	0x000019f0
        /*01cc*/ 	.word	0x000000ff
        /*01d0*/ 	.word	0x00000000
        /*01d4*/ 	.short	0x010a
        /*01d6*/ 	.byte	0x05
	.zero		1


	//   ....[20]....
        /*01d8*/ 	.word	0x00001a30
        /*01dc*/ 	.word	0x000000ff
        /*01e0*/ 	.word	0x00000000
        /*01e4*/ 	.short	0x010a
        /*01e6*/ 	.byte	0x05
	.zero		1


	//   ....[21]....
        /*01e8*/ 	.word	0x00002ae0
        /*01ec*/ 	.word	0x000000ff
        /*01f0*/ 	.word	0x00000000
        /*01f4*/ 	.short	0x010a
        /*01f6*/ 	.byte	0x13
	.zero		1


	//   ....[22]....
        /*01f8*/ 	.word	0x00002b20
        /*01fc*/ 	.word	0x000000ff
        /*0200*/ 	.word	0x00000000
        /*0204*/ 	.short	0x010a
        /*0206*/ 	.byte	0x13
	.zero		1


	//   ....[23]....
        /*0208*/ 	.word	0x00003a00
        /*020c*/ 	.word	0x00000013
        /*0210*/ 	.word	0x00000000
        /*0214*/ 	.short	0x0101
        /*0216*/ 	.byte	0x3f
	.zero		1


	//   ....[24]....
        /*0218*/ 	.word	0x00003e00
        /*021c*/ 	.word	0x00000011
        /*0220*/ 	.word	0x00000000
        /*0224*/ 	.short	0x0101
        /*0226*/ 	.byte	0x09
	.zero		1


	//   ....[25]....
        /*0228*/ 	.word	0x00003f10
        /*022c*/ 	.word	0x00000011
        /*0230*/ 	.word	0x00000000
        /*0234*/ 	.short	0x0101
        /*0236*/ 	.byte	0x3f
	.zero		1


	//   ....[26]....
        /*0238*/ 	.word	0x00003fd0
        /*023c*/ 	.word	0x000000ff
        /*0240*/ 	.word	0x00000008
        /*0244*/ 	.short	0x010a
        /*0246*/ 	.byte	0x0b
	.zero		1


	//   ....[27]....
        /*0248*/ 	.word	0x00007130
        /*024c*/ 	.word	0x00000004
        /*0250*/ 	.word	0x00000000
        /*0254*/ 	.short	0x0101
        /*0256*/ 	.byte	0x09
	.zero		1


	//   ....[28]....
        /*0258*/ 	.word	0x00007a40
        /*025c*/ 	.word	0x00000013
        /*0260*/ 	.word	0x00000030
        /*0264*/ 	.short	0x010a
        /*0266*/ 	.byte	0x3f
	.zero		1


	//   ....[29]....
        /*0268*/ 	.word	0x00007e90
        /*026c*/ 	.word	0x0000000a
        /*0270*/ 	.word	0x00000098
        /*0274*/ 	.short	0x0101
        /*0276*/ 	.byte	0x3f
	.zero		1


	//   ....[30]....
        /*0278*/ 	.word	0x000085f0
        /*027c*/ 	.word	0x00000005
        /*0280*/ 	.word	0x00000000
        /*0284*/ 	.short	0x010a
        /*0286*/ 	.byte	0x3f
	.zero		1


	//   ....[31]....
        /*0288*/ 	.word	0x00008670
        /*028c*/ 	.word	0x00000007
        /*0290*/ 	.word	0x00000000
        /*0294*/ 	.short	0x010a
        /*0296*/ 	.byte	0x3f
	.zero		1


	//   ....[32]....
        /*0298*/ 	.word	0x00008700
        /*029c*/ 	.word	0x00000006
        /*02a0*/ 	.word	0x00000000
        /*02a4*/ 	.short	0x010a
        /*02a6*/ 	.byte	0x3f
	.zero		1


	//   ....[33]....
        /*02a8*/ 	.word	0x00008790
        /*02ac*/ 	.word	0x00000009
        /*02b0*/ 	.word	0x00000000
        /*02b4*/ 	.short	0x010a
        /*02b6*/ 	.byte	0x3f
	.zero		1


	//   ....[34]....
        /*02b8*/ 	.word	0x00008820
        /*02bc*/ 	.word	0x00000006
        /*02c0*/ 	.word	0x00000000
        /*02c4*/ 	.short	0x010a
        /*02c6*/ 	.byte	0x3f
	.zero		1


	//   ....[35]....
        /*02c8*/ 	.word	0x000088b0
        /*02cc*/ 	.word	0x00000003
        /*02d0*/ 	.word	0x00000000
        /*02d4*/ 	.short	0x010a
        /*02d6*/ 	.byte	0x3f
	.zero		1


	//   ....[36]....
        /*02d8*/ 	.word	0x00008920
        /*02dc*/ 	.word	0x00000011
        /*02e0*/ 	.word	0xfffffff8
        /*02e4*/ 	.short	0x010a
        /*02e6*/ 	.byte	0x3f
	.zero		1


	//   ....[37]....
        /*02e8*/ 	.word	0x00008980
        /*02ec*/ 	.word	0x00000011
        /*02f0*/ 	.word	0x00000000
        /*02f4*/ 	.short	0x010a
        /*02f6*/ 	.byte	0x3f
	.zero		1


	//   ....[38]....
        /*02f8*/ 	.word	0x000089e0
        /*02fc*/ 	.word	0x00000013
        /*0300*/ 	.word	0x00000000
        /*0304*/ 	.short	0x010a
        /*0306*/ 	.byte	0x3f
	.zero		1


	//   ....[39]....
        /*0308*/ 	.word	0x00008a40
        /*030c*/ 	.word	0x00000011
        /*0310*/ 	.word	0x00000008
        /*0314*/ 	.short	0x010a
        /*0316*/ 	.byte	0x3f
	.zero		1


	//   ....[40]....
        /*0318*/ 	.word	0x00008b10
        /*031c*/ 	.word	0x00000013
        /*0320*/ 	.word	0x00000030
        /*0324*/ 	.short	0x010a
        /*0326*/ 	.byte	0x3f
	.zero		1


	//   ....[41]....
        /*0328*/ 	.word	0x00008bf0
        /*032c*/ 	.word	0x00000005
        /*0330*/ 	.word	0x00000000
        /*0334*/ 	.short	0x010a
        /*0336*/ 	.byte	0x3f
	.zero		1


	//   ....[42]....
        /*0338*/ 	.word	0x00008c40
        /*033c*/ 	.word	0x00000007
        /*0340*/ 	.word	0x00000000
        /*0344*/ 	.short	0x010a
        /*0346*/ 	.byte	0x3f
	.zero		1


	//   ....[43]....
        /*0348*/ 	.word	0x00008c90
        /*034c*/ 	.word	0x00000006
        /*0350*/ 	.word	0x00000000
        /*0354*/ 	.short	0x010a
        /*0356*/ 	.byte	0x3f
	.zero		1


	//   ....[44]....
        /*0358*/ 	.word	0x00008ce0
        /*035c*/ 	.word	0x00000009
        /*0360*/ 	.word	0x00000000
        /*0364*/ 	.short	0x010a
        /*0366*/ 	.byte	0x3f
	.zero		1


	//   ....[45]....
        /*0368*/ 	.word	0x00008d30
        /*036c*/ 	.word	0x00000006
        /*0370*/ 	.word	0x00000000
        /*0374*/ 	.short	0x010a
        /*0376*/ 	.byte	0x3f
	.zero		1


	//----- nvinfo : EIATTR_NUM_MBARRIERS
	.align		4
.L_28:
        /*0378*/ 	.byte	0x03, 0x38
        /*037a*/ 	.short	0x0012


	//----- nvinfo : EIATTR_EXIT_INSTR_OFFSETS
	.align		4
        /*037c*/ 	.byte	0x04, 0x1c
        /*037e*/ 	.short	(.L_30 - .L_29)


	//   ....[0]....
.L_29:
        /*0380*/ 	.word	0x000013e0


	//   ....[1]....
        /*0384*/ 	.word	0x00001440


	//   ....[2]....
        /*0388*/ 	.word	0x00007740


	//   ....[3]....
        /*038c*/ 	.word	0x00007770


	//   ....[4]....
        /*0390*/ 	.word	0x00008900


	//----- nvinfo : EIATTR_MAX_THREADS
	.align		4
.L_30:
        /*0394*/ 	.byte	0x04, 0x05
        /*0396*/ 	.short	(.L_32 - .L_31)
.L_31:
        /*0398*/ 	.word	0x00000180
        /*039c*/ 	.word	0x00000001
        /*03a0*/ 	.word	0x00000001


	//----- nvinfo : EIATTR_CRS_STACK_SIZE
	.align		4
.L_32:
        /*03a4*/ 	.byte	0x04, 0x1e
        /*03a6*/ 	.short	(.L_34 - .L_33)
.L_33:
        /*03a8*/ 	.word	0x00000000


	//----- nvinfo : EIATTR_CBANK_PARAM_SIZE
	.align		4
.L_34:
        /*03ac*/ 	.byte	0x03, 0x19
        /*03ae*/ 	.short	0x0470


	//----- nvinfo : EIATTR_PARAM_CBANK
	.align		4
        /*03b0*/ 	.byte	0x04, 0x0a
        /*03b2*/ 	.short	(.L_36 - .L_35)
	.align		4
.L_35:
        /*03b4*/ 	.word	index@(.nv.constant0._ZN7cutlass13device_kernelINS_4gemm6kernel13GemmUniversalIN4cute5tupleIJiiiiEEENS1_10collective13CollectiveMmaINS1_37MainloopSm90TmaGmmaWarpSpecializedFP8ILi6ENS5_IJNS4_1CILi2EEENSA_ILi1EEESC_EEENS1_32KernelTmaWarpSpecializedPingpongEEENS5_IJNSA_ILi64EEENSA_ILi80EEENSA_ILi256EEEEEENS_12float_e4m3_tENS5_IJlSC_lEEESK_SL_NS4_8TiledMMAINS4_8MMA_AtomIJNS4_4SM904GMMA30MMA_64x16x32_F32E4M3E4M3_SS_TNILNSP_7ScaleInE1ELSR_1EEEEEENS4_6LayoutINS5_IJSC_SC_SC_EEENS5_IJNSA_ILi0EEESW_SW_EEEEENS5_IJNS4_10UnderscoreESZ_SZ_EEEEENS4_13SM90_TMA_LOADENS4_14ComposedLayoutINS4_7SwizzleILi3ELi4ELi3EEENS4_18smem_ptr_flag_bitsILi8EEENSU_INS5_IJNSA_ILi8EEENSA_ILi128EEEEEENS5_IJS19_SC_EEEEEEEvNS4_8identityENS4_23SM90_TMA_LOAD_MULTICASTES1D_vS1E_EENS_8epilogue10collective6detail29Sm90TmaWarpSpecializedAdapterINS1I_15DefaultEpilogueISK_SL_SL_NS1H_6thread17LinearCombinationISK_Li1EffLNS1M_9ScaleType4KindE0ELNS_15FloatRoundStyleE2ESK_EENS1_15EpilogueDefaultEEEEEvvEEEEvNT_6ParamsE)
        /*03b8*/ 	.short	0x0210
        /*03ba*/ 	.short	0x0470


	//----- nvinfo : EIATTR_SW_WAR
	.align		4
.L_36:
        /*03bc*/ 	.byte	0x04, 0x36
        /*03be*/ 	.short	(.L_38 - .L_37)
.L_37:
        /*03c0*/ 	.word	0x00000008
.L_38:


//--------------------- .nv.callgraph             --------------------------
	.section	.nv.callgraph,"",@"SHT_CUDA_CALLGRAPH"
	.align	4
	.sectionentsize	8
	.align		4
        /*0000*/ 	.word	0x00000000
	.align		4
        /*0004*/ 	.word	0xffffffff
	.align		4
        /*0008*/ 	.word	0x00000000
	.align		4
        /*000c*/ 	.word	0xfffffffe
	.align		4
        /*0010*/ 	.word	0x00000000
	.align		4
        /*0014*/ 	.word	0xfffffffd
	.align		4
        /*0018*/ 	.word	0x00000000
	.align		4
        /*001c*/ 	.word	0xfffffffc


//--------------------- .nv.constant4             --------------------------
	.section	.nv.constant4,"a",@progbits
	.align	8
	.align		8
.nv.constant4:
        /*0000*/ 	.dword	_ZN40_INTERNAL_a17ac181_4_k_cu_e84af52d_172044cuda3std3__45__cpo5beginE
	.align		8
        /*0008*/ 	.dword	_ZN40_INTERNAL_a17ac181_4_k_cu_e84af52d_172044cuda3std3__45__cpo3endE
	.align		8
        /*0010*/ 	.dword	_ZN40_INTERNAL_a17ac181_4_k_cu_e84af52d_172044cuda3std3__45__cpo6cbeginE
	.align		8
        /*0018*/ 	.dword	_ZN40_INTERNAL_a17ac181_4_k_cu_e84af52d_172044cuda3std3__45__cpo4cendE
	.align		8
        /*0020*/ 	.dword	_ZN40_INTERNAL_a17ac181_4_k_cu_e84af52d_172044cuda3std3__442_GLOBAL__N__a17ac181_4_k_cu_e84af52d_172046ignoreE
	.align		8
        /*0028*/ 	.dword	_ZN40_INTERNAL_a17ac181_4_k_cu_e84af52d_172044cuda3std3__419piecewise_constructE
	.align		8
        /*0030*/ 	.dword	_ZN40_INTERNAL_a17ac181_4_k_cu_e84af52d_172044cuda3std3__48in_placeE
	.align		8
        /*0038*/ 	.dword	_ZN40_INTERNAL_a17ac181_4_k_cu_e84af52d_172044cuda3std6ranges3__45__cpo4swapE
	.align		8
        /*0040*/ 	.dword	_ZN40_INTERNAL_a17ac181_4_k_cu_e84af52d_172044cuda3std6ranges3__45__cpo9iter_moveE
	.align		8
        /*0048*/ 	.dword	_ZN40_INTERNAL_a17ac181_4_k_cu_e84af52d_172044cute7productE
	.align		8
        /*0050*/ 	.dword	_ZN40_INTERNAL_a17ac181_4_k_cu_e84af52d_172044cute1_E


//--------------------- .text._ZN7cutlass13device_kernelINS_4gemm6kernel13GemmUniversalIN4cute5tupleIJiiiiEEENS1_10collective13CollectiveMmaINS1_37MainloopSm90TmaGmmaWarpSpecializedFP8ILi6ENS5_IJNS4_1CILi2EEENSA_ILi1EEESC_EEENS1_32KernelTmaWarpSpecializedPingpongEEENS5_IJNSA_ILi64EEENSA_ILi80EEENSA_ILi256EEEEEENS_12float_e4m3_tENS5_IJlSC_lEEESK_SL_NS4_8TiledMMAINS4_8MMA_AtomIJNS4_4SM904GMMA30MMA_64x16x32_F32E4M3E4M3_SS_TNILNSP_7ScaleInE1ELSR_1EEEEEENS4_6LayoutINS5_IJSC_SC_SC_EEENS5_IJNSA_ILi0EEESW_SW_EEEEENS5_IJNS4_10UnderscoreESZ_SZ_EEEEENS4_13SM90_TMA_LOADENS4_14ComposedLayoutINS4_7SwizzleILi3ELi4ELi3EEENS4_18smem_ptr_flag_bitsILi8EEENSU_INS5_IJNSA_ILi8EEENSA_ILi128EEEEEENS5_IJS19_SC_EEEEEEEvNS4_8identityENS4_23SM90_TMA_LOAD_MULTICASTES1D_vS1E_EENS_8epilogue10collective6detail29Sm90TmaWarpSpecializedAdapterINS1I_15DefaultEpilogueISK_SL_SL_NS1H_6thread17LinearCombinationISK_Li1EffLNS1M_9ScaleType4KindE0ELNS_15FloatRoundStyleE2ESK_EENS1_15EpilogueDefaultEEEEEvvEEEEvNT_6ParamsE --------------------------
	.section	.text._ZN7cutlass13device_kernelINS_4gemm6kernel13GemmUniversalIN4cute5tupleIJiiiiEEENS1_10collective13CollectiveMmaINS1_37MainloopSm90TmaGmmaWarpSpecializedFP8ILi6ENS5_IJNS4_1CILi2EEENSA_ILi1EEESC_EEENS1_32KernelTmaWarpSpecializedPingpongEEENS5_IJNSA_ILi64EEENSA_ILi80EEENSA_ILi256EEEEEENS_12float_e4m3_tENS5_IJlSC_lEEESK_SL_NS4_8TiledMMAINS4_8MMA_AtomIJNS4_4SM904GMMA30MMA_64x16x32_F32E4M3E4M3_SS_TNILNSP_7ScaleInE1ELSR_1EEEEEENS4_6LayoutINS5_IJSC_SC_SC_EEENS5_IJNSA_ILi0EEESW_SW_EEEEENS5_IJNS4_10UnderscoreESZ_SZ_EEEEENS4_13SM90_TMA_LOADENS4_14ComposedLayoutINS4_7SwizzleILi3ELi4ELi3EEENS4_18smem_ptr_flag_bitsILi8EEENSU_INS5_IJNSA_ILi8EEENSA_ILi128EEEEEENS5_IJS19_SC_EEEEEEEvNS4_8identityENS4_23SM90_TMA_LOAD_MULTICASTES1D_vS1E_EENS_8epilogue10collective6detail29Sm90TmaWarpSpecializedAdapterINS1I_15DefaultEpilogueISK_SL_SL_NS1H_6thread17LinearCombinationISK_Li1EffLNS1M_9ScaleType4KindE0ELNS_15FloatRoundStyleE2ESK_EENS1_15EpilogueDefaultEEEEEvvEEEEvNT_6ParamsE,"ax",@progbits
	.align	128
.text._ZN7cutlass13device_kernelINS_4gemm6kernel13GemmUniversalIN4cute5tupleIJiiiiEEENS1_10collective13CollectiveMmaINS1_37MainloopSm90TmaGmmaWarpSpecializedFP8ILi6ENS5_IJNS4_1CILi2EEENSA_ILi1EEESC_EEENS1_32KernelTmaWarpSpecializedPingpongEEENS5_IJNSA_ILi64EEENSA_ILi80EEENSA_ILi256EEEEEENS_12float_e4m3_tENS5_IJlSC_lEEESK_SL_NS4_8TiledMMAINS4_8MMA_AtomIJNS4_4SM904GMMA30MMA_64x16x32_F32E4M3E4M3_SS_TNILNSP_7ScaleInE1ELSR_1EEEEEENS4_6LayoutINS5_IJSC_SC_SC_EEENS5_IJNSA_ILi0EEESW_SW_EEEEENS5_IJNS4_10UnderscoreESZ_SZ_EEEEENS4_13SM90_TMA_LOADENS4_14ComposedLayoutINS4_7SwizzleILi3ELi4ELi3EEENS4_18smem_ptr_flag_bitsILi8EEENSU_INS5_IJNSA_ILi8EEENSA_ILi128EEEEEENS5_IJS19_SC_EEEEEEEvNS4_8identityENS4_23SM90_TMA_LOAD_MULTICASTES1D_vS1E_EENS_8epilogue10collective6detail29Sm90TmaWarpSpecializedAdapterINS1I_15DefaultEpilogueISK_SL_SL_NS1H_6thread17LinearCombinationISK_Li1EffLNS1M_9ScaleType4KindE0ELNS_15FloatRoundStyleE2ESK_EENS1_15EpilogueDefaultEEEEEvvEEEEvNT_6ParamsE:
        .type           _ZN7cutlass13device_kernelINS_4gemm6kernel13GemmUniversalIN4cute5tupleIJiiiiEEENS1_10collective13CollectiveMmaINS1_37MainloopSm90TmaGmmaWarpSpecializedFP8ILi6ENS5_IJNS4_1CILi2EEENSA_ILi1EEESC_EEENS1_32KernelTmaWarpSpecializedPingpongEEENS5_IJNSA_ILi64EEENSA_ILi80EEENSA_ILi256EEEEEENS_12float_e4m3_tENS5_IJlSC_lEEESK_SL_NS4_8TiledMMAINS4_8MMA_AtomIJNS4_4SM904GMMA30MMA_64x16x32_F32E4M3E4M3_SS_TNILNSP_7ScaleInE1ELSR_1EEEEEENS4_6LayoutINS5_IJSC_SC_SC_EEENS5_IJNSA_ILi0EEESW_SW_EEEEENS5_IJNS4_10UnderscoreESZ_SZ_EEEEENS4_13SM90_TMA_LOADENS4_14ComposedLayoutINS4_7SwizzleILi3ELi4ELi3EEENS4_18smem_ptr_flag_bitsILi8EEENSU_INS5_IJNSA_ILi8EEENSA_ILi128EEEEEENS5_IJS19_SC_EEEEEEEvNS4_8identityENS4_23SM90_TMA_LOAD_MULTICASTES1D_vS1E_EENS_8epilogue10collective6detail29Sm90TmaWarpSpecializedAdapterINS1I_15DefaultEpilogueISK_SL_SL_NS1H_6thread17LinearCombinationISK_Li1EffLNS1M_9ScaleType4KindE0ELNS_15FloatRoundStyleE2ESK_EENS1_15EpilogueDefaultEEEEEvvEEEEvNT_6ParamsE,@function
        .size           _ZN7cutlass13device_kernelINS_4gemm6kernel13GemmUniversalIN4cute5tupleIJiiiiEEENS1_10collective13CollectiveMmaINS1_37MainloopSm90TmaGmmaWarpSpecializedFP8ILi6ENS5_IJNS4_1CILi2EEENSA_ILi1EEESC_EEENS1_32KernelTmaWarpSpecializedPingpongEEENS5_IJNSA_ILi64EEENSA_ILi80EEENSA_ILi256EEEEEENS_12float_e4m3_tENS5_IJlSC_lEEESK_SL_NS4_8TiledMMAINS4_8MMA_AtomIJNS4_4SM904GMMA30MMA_64x16x32_F32E4M3E4M3_SS_TNILNSP_7ScaleInE1ELSR_1EEEEEENS4_6LayoutINS5_IJSC_SC_SC_EEENS5_IJNSA_ILi0EEESW_SW_EEEEENS5_IJNS4_10UnderscoreESZ_SZ_EEEEENS4_13SM90_TMA_LOADENS4_14ComposedLayoutINS4_7SwizzleILi3ELi4ELi3EEENS4_18smem_ptr_flag_bitsILi8EEENSU_INS5_IJNSA_ILi8EEENSA_ILi128EEEEEENS5_IJS19_SC_EEEEEEEvNS4_8identityENS4_23SM90_TMA_LOAD_MULTICASTES1D_vS1E_EENS_8epilogue10collective6detail29Sm90TmaWarpSpecializedAdapterINS1I_15DefaultEpilogueISK_SL_SL_NS1H_6thread17LinearCombinationISK_Li1EffLNS1M_9ScaleType4KindE0ELNS_15FloatRoundStyleE2ESK_EENS1_15EpilogueDefaultEEEEEvvEEEEvNT_6ParamsE,(.L_x_164 - _ZN7cutlass13device_kernelINS_4gemm6kernel13GemmUniversalIN4cute5tupleIJiiiiEEENS1_10collective13CollectiveMmaINS1_37MainloopSm90TmaGmmaWarpSpecializedFP8ILi6ENS5_IJNS4_1CILi2EEENSA_ILi1EEESC_EEENS1_32KernelTmaWarpSpecializedPingpongEEENS5_IJNSA_ILi64EEENSA_ILi80EEENSA_ILi256EEEEEENS_12float_e4m3_tENS5_IJlSC_lEEESK_SL_NS4_8TiledMMAINS4_8MMA_AtomIJNS4_4SM904GMMA30MMA_64x16x32_F32E4M3E4M3_SS_TNILNSP_7ScaleInE1ELSR_1EEEEEENS4_6LayoutINS5_IJSC_SC_SC_EEENS5_IJNSA_ILi0EEESW_SW_EEEEENS5_IJNS4_10UnderscoreESZ_SZ_EEEEENS4_13SM90_TMA_LOADENS4_14ComposedLayoutINS4_7SwizzleILi3ELi4ELi3EEENS4_18smem_ptr_flag_bitsILi8EEENSU_INS5_IJNSA_ILi8EEENSA_ILi128EEEEEENS5_IJS19_SC_EEEEEEEvNS4_8identityENS4_23SM90_TMA_LOAD_MULTICASTES1D_vS1E_EENS_8epilogue10collective6detail29Sm90TmaWarpSpecializedAdapterINS1I_15DefaultEpilogueISK_SL_SL_NS1H_6thread17LinearCombinationISK_Li1EffLNS1M_9ScaleType4KindE0ELNS_15FloatRoundStyleE2ESK_EENS1_15EpilogueDefaultEEEEEvvEEEEvNT_6ParamsE)
        .other          _ZN7cutlass13device_kernelINS_4gemm6kernel13GemmUniversalIN4cute5tupleIJiiiiEEENS1_10collective13CollectiveMmaINS1_37MainloopSm90TmaGmmaWarpSpecializedFP8ILi6ENS5_IJNS4_1CILi2EEENSA_ILi1EEESC_EEENS1_32KernelTmaWarpSpecializedPingpongEEENS5_IJNSA_ILi64EEENSA_ILi80EEENSA_ILi256EEEEEENS_12float_e4m3_tENS5_IJlSC_lEEESK_SL_NS4_8TiledMMAINS4_8MMA_AtomIJNS4_4SM904GMMA30MMA_64x16x32_F32E4M3E4M3_SS_TNILNSP_7ScaleInE1ELSR_1EEEEEENS4_6LayoutINS5_IJSC_SC_SC_EEENS5_IJNSA_ILi0EEESW_SW_EEEEENS5_IJNS4_10UnderscoreESZ_SZ_EEEEENS4_13SM90_TMA_LOADENS4_14ComposedLayoutINS4_7SwizzleILi3ELi4ELi3EEENS4_18smem_ptr_flag_bitsILi8EEENSU_INS5_IJNSA_ILi8EEENSA_ILi128EEEEEENS5_IJS19_SC_EEEEEEEvNS4_8identityENS4_23SM90_TMA_LOAD_MULTICASTES1D_vS1E_EENS_8epilogue10collective6detail29Sm90TmaWarpSpecializedAdapterINS1I_15DefaultEpilogueISK_SL_SL_NS1H_6thread17LinearCombinationISK_Li1EffLNS1M_9ScaleType4KindE0ELNS_15FloatRoundStyleE2ESK_EENS1_15EpilogueDefaultEEEEEvvEEEEvNT_6ParamsE,@"STO_CUDA_ENTRY STV_DEFAULT"
_ZN7cutlass13device_kernelINS_4gemm6kernel13GemmUniversalIN4cute5tupleIJiiiiEEENS1_10collective13CollectiveMmaINS1_37MainloopSm90TmaGmmaWarpSpecializedFP8ILi6ENS5_IJNS4_1CILi2EEENSA_ILi1EEESC_EEENS1_32KernelTmaWarpSpecializedPingpongEEENS5_IJNSA_ILi64EEENSA_ILi80EEENSA_ILi256EEEEEENS_12float_e4m3_tENS5_IJlSC_lEEESK_SL_NS4_8TiledMMAINS4_8MMA_AtomIJNS4_4SM904GMMA30MMA_64x16x32_F32E4M3E4M3_SS_TNILNSP_7ScaleInE1ELSR_1EEEEEENS4_6LayoutINS5_IJSC_SC_SC_EEENS5_IJNSA_ILi0EEESW_SW_EEEEENS5_IJNS4_10UnderscoreESZ_SZ_EEEEENS4_13SM90_TMA_LOADENS4_14ComposedLayoutINS4_7SwizzleILi3ELi4ELi3EEENS4_18smem_ptr_flag_bitsILi8EEENSU_INS5_IJNSA_ILi8EEENSA_ILi128EEEEEENS5_IJS19_SC_EEEEEEEvNS4_8identityENS4_23SM90_TMA_LOAD_MULTICASTES1D_vS1E_EENS_8epilogue10collective6detail29Sm90TmaWarpSpecializedAdapterINS1I_15DefaultEpilogueISK_SL_SL_NS1H_6thread17LinearCombinationISK_Li1EffLNS1M_9ScaleType4KindE0ELNS_15FloatRoundStyleE2ESK_EENS1_15EpilogueDefaultEEEEEvvEEEEvNT_6ParamsE:
[----:B------:R-:W-:Y:S01]  /*0000*/  LDC R1, c[0x0][0x28] ;  /* 0x00000a00ff017b82 */ /* 0x000fe20000000800 */
[----:B------:R-:W0:Y:S01]  /*0010*/  S2R R11, SR_TID.X ;  /* 0x00000000000b7919 */ /* 0x000e220000002100 */
[----:B------:R-:W-:Y:S01]  /*0020*/  ELECT P0, URZ, PT ;  /* 0x00000000003f782f */ /* 0x000fe20003800000 */
[----:B------:R-:W-:Y:S01]  /*0030*/  BSSY B0, `(.L_x_0) ;  /* 0x000000f000007945 */ /* 0x000fe20003800000 */
[--C-:B0-----:R-:W-:Y:S02]  /*0040*/  SHF.R.U32.HI R0, RZ, 0x5, R11.reuse ;  /* 0x00000005ff007819 */ /* 0x101fe4000001160b */
[----:B------:R-:W-:-:S03]  /*0050*/  SHF.R.U32.HI R5, RZ, 0x7, R11 ;  /* 0x00000007ff057819 */ /* 0x000fc6000001160b */
[----:B------:R-:W0:Y:S04]  /*0060*/  SHFL.IDX PT, R2, R0, RZ, 0x1f ;  /* 0x00001fff00027589 */ /* 0x000e2800000e0000 */
[----:B------:R1:W2:Y:S01]  /*0070*/  SHFL.IDX PT, R6, R5, RZ, 0x1f ;  /* 0x00001fff05067589 */ /* 0x0002a200000e0000 */
[----:B0-----:R-:W-:-:S13]  /*0080*/  ISETP.NE.OR P0, PT, R2, RZ, !P0 ;  /* 0x000000ff0200720c */ /* 0x001fda0004705670 */
[----:B-12---:R-:W-:Y:S05]  /*0090*/  @P0 BRA `(.L_x_1) ;  /* 0x0000000000200947 */ /* 0x006fea0003800000 */
[----:B------:R-:W-:Y:S02]  /*00a0*/  ULDC.64 UR4, c[0x0][0x198] ;  /* 0x0000660000047ab9 */ /* 0x000fe40000000a00 */
[----:B------:R-:W-:Y:S02]  /*00b0*/  UIADD3 UR6, UP0, UR4, 0xf0, URZ ;  /* 0x000000f004067890 */ /* 0x000fe4000ff1e03f */
[----:B------:R-:W-:Y:S02]  /*00c0*/  UIADD3 UR4, UP1, UR4, 0x1f0, URZ ;  /* 0x000001f004047890 */ /* 0x000fe4000ff3e03f */
[----:B------:R-:W-:Y:S02]  /*00d0*/  UIADD3.X UR7, URZ, UR5, URZ, UP0, !UPT ;  /* 0x000000053f077290 */ /* 0x000fe400087fe43f */
[----:B------:R-:W-:-:S07]  /*00e0*/  UIADD3.X UR5, URZ, UR5, URZ, UP1, !UPT ;  /* 0x000000053f057290 */ /* 0x000fce0008ffe43f */
[----:B------:R0:W-:Y:S02]  /*00f0*/  UTMACCTL.PF [UR6] ;  /* 0x00000000060079b9 */ /* 0x0001e40008040000 */
[----:B------:R0:W-:Y:S02]  /*0100*/  UTMACCTL.PF [UR4] ;  /* 0x00000000040079b9 */ /* 0x0001e40008040000 */
[----:B0-----:R-:W-:Y:S01]  /*0110*/  NOP ;  /* 0x0000000000007918 */ /* 0x001fe20000000000 */
.L_x_1:
[----:B------:R-:W-:Y:S05]  /*0120*/  BSYNC B0 ;  /* 0x0000000000007941 */ /* 0x000fea0003800000 */
.L_x_0:
[----:B------:R-:W0:Y:S02]  /*0130*/  SHFL.IDX PT, R7, R0, RZ, 0x1f ;  /* 0x00001fff00077589 */ /* 0x000e2400000e0000 */
[----:B0-----:R-:W-:-:S13]  /*0140*/  ISETP.NE.AND P0, PT, R7, RZ, PT ;  /* 0x000000ff0700720c */ /* 0x001fda0003f05270 */
[----:B------:R-:W-:Y:S05]  /*0150*/  @P0 BRA `(.L_x_2) ;  /* 0x0000000000680947 */ /* 0x000fea0003800000 */
[----:B------:R-:W0:Y:S01]  /*0160*/  S2UR UR8, SR_CgaCtaId ;  /* 0x00000000000879c3 */ /* 0x000e220000008800 */
[----:B------:R-:W-:Y:S01]  /*0170*/  UMOV UR4, 0x400 ;  /* 0x0000040000047882 */ /* 0x000fe20000000000 */
[----:B------:R-:W-:Y:S01]  /*0180*/  UMOV UR5, 0x1 ;  /* 0x0000000100057882 */ /* 0x000fe20000000000 */
[----:B------:R-:W-:Y:S01]  /*0190*/  UMOV UR6, 0x2 ;  /* 0x0000000200067882 */ /* 0x000fe20000000000 */
[----:B------:R-:W-:Y:S01]  /*01a0*/  ELECT P0, URZ, PT ;  /* 0x00000000003f782f */ /* 0x000fe20003800000 */
[----:B------:R-:W-:-:S04]  /*01b0*/  UIADD3 UR6, -UR6, 0x100000, URZ ;  /* 0x0010000006067890 */ /* 0x000fc8000fffe13f */
[----:B------:R-:W-:Y:S02]  /*01c0*/  USHF.L.U32 UR7, UR6, 0xb, URZ ;  /* 0x0000000b06077899 */ /* 0x000fe4000800063f */
[----:B------:R-:W-:Y:S02]  /*01d0*/  USHF.L.U32 UR6, UR6, 0x1, URZ ;  /* 0x0000000106067899 */ /* 0x000fe4000800063f */
[----:B0-----:R-:W-:Y:S02]  /*01e0*/  ULEA UR8, UR8, UR4, 0x18 ;  /* 0x0000000408087291 */ /* 0x001fe4000f8ec03f */
[----:B------:R-:W-:-:S04]  /*01f0*/  UIADD3 UR4, -UR5, 0x100000, URZ ;  /* 0x0010000005047890 */ /* 0x000fc8000fffe13f */
[----:B------:R-:W-:Y:S02]  /*0200*/  USHF.L.U32 UR5, UR4, 0xb, URZ ;  /* 0x0000000b04057899 */ /* 0x000fe4000800063f */
[----:B------:R-:W-:Y:S01]  /*0210*/  USHF.L.U32 UR4, UR4, 0x1, URZ ;  /* 0x0000000104047899 */ /* 0x000fe2000800063f */
[----:B------:R-:W0:Y:S11]  /*0220*/  FENCE.VIEW.ASYNC.S ;  /* 0x00000000000073c6 */ /* 0x000e360000000000 */
[----:B0-----:R0:W1:Y:S01]  /*0230*/  SYNCS.EXCH.64 URZ, [UR8], UR4 ;  /* 0x00000004083f75b2 */ /* 0x0010620008000100 */
[----:B------:R0:W2:Y:S01]  /*0240*/  SYNCS.EXCH.64 URZ, [UR8+0x30], UR6 ;  /* 0x00003006083f75b2 */ /* 0x0000a20008000100 */
[----:B------:R0:W3:Y:S01]  /*0250*/  SYNCS.EXCH.64 URZ, [UR8+0x8], UR4 ;  /* 0x00000804083f75b2 */ /* 0x0000e20008000100 */
[----:B------:R0:W4:Y:S01]  /*0260*/  SYNCS.EXCH.64 URZ, [UR8+0x38], UR6 ;  /* 0x00003806083f75b2 */ /* 0x0001220008000100 */
[----:B------:R0:W0:Y:S01]  /*0270*/  SYNCS.EXCH.64 URZ, [UR8+0x10], UR4 ;  /* 0x00001004083f75b2 */ /* 0x0000220008000100 */
[----:B------:R0:W0:Y:S01]  /*0280*/  SYNCS.EXCH.64 URZ, [UR8+0x40], UR6 ;  /* 0x00004006083f75b2 */ /* 0x0000220008000100 */
[----:B------:R0:W0:Y:S01]  /*0290*/  SYNCS.EXCH.64 URZ, [UR8+0x18], UR4 ;  /* 0x00001804083f75b2 */ /* 0x0000220008000100 */
[----:B------:R0:W0:Y:S01]  /*02a0*/  SYNCS.EXCH.64 URZ, [UR8+0x48], UR6 ;  /* 0x00004806083f75b2 */ /* 0x0000220008000100 */
[----:B------:R0:W0:Y:S01]  /*02b0*/  SYNCS.EXCH.64 URZ, [UR8+0x20], UR4 ;  /* 0x00002004083f75b2 */ /* 0x0000220008000100 */
[----:B------:R0:W0:Y:S01]  /*02c0*/  SYNCS.EXCH.64 URZ, [UR8+0x50], UR6 ;  /* 0x00005006083f75b2 */ /* 0x0000220008000100 */
[----:B------:R0:W0:Y:S01]  /*02d0*/  SYNCS.EXCH.64 URZ, [UR8+0x28], UR4 ;  /* 0x00002804083f75b2 */ /* 0x0000220008000100 */
[----:B------:R0:W0:Y:S01]  /*02e0*/  SYNCS.EXCH.64 URZ, [UR8+0x58], UR6 ;  /* 0x00005806083f75b2 */ /* 0x0000220008000100 */
[----:B------:R-:W-:Y:S01]  /*02f0*/  NOP ;  /* 0x0000000000007918 */ /* 0x000fe20000000000 */
.L_x_2:
[----:B------:R-:W5:Y:S01]  /*0300*/  SHFL.IDX PT, R3, R0, RZ, 0x1f ;  /* 0x00001fff00037589 */ /* 0x000f6200000e0000 */
[----:B------:R-:W-:Y:S01]  /*0310*/  SHF.R.S32.HI R4, RZ, 0x1f, R11 ;  /* 0x0000001fff047819 */ /* 0x000fe2000001140b */
[----:B------:R-:W1:Y:S01]  /*0320*/  S2UR UR13, SR_CTAID.X ;  /* 0x00000000000d79c3 */ /* 0x000e620000002500 */
[----:B------:R-:W-:Y:S01]  /*0330*/  ELECT P0, URZ, PT ;  /* 0x00000000003f782f */ /* 0x000fe20003800000 */
[----:B------:R2:W3:Y:S01]  /*0340*/  SHFL.IDX PT, R8, R0, RZ, 0x1f ;  /* 0x00001fff00087589 */ /* 0x0004e200000e0000 */
[----:B------:R-:W-:Y:S02]  /*0350*/  LEA.HI R4, R4, R11, RZ, 0x7 ;  /* 0x0000000b04047211 */ /* 0x000fe400078f38ff */
[----:B------:R-:W-:Y:S01]  /*0360*/  ELECT P1, URZ, PT ;  /* 0x00000000003f782f */ /* 0x000fe20003820000 */
[----:B------:R-:W-:Y:S01]  /*0370*/  NOP ;  /* 0x0000000000007918 */ /* 0x000fe20000000000 */
[----:B------:R-:W4:Y:S01]  /*0380*/  S2R R16, SR_CTAID.Y ;  /* 0x0000000000107919 */ /* 0x000f220000002600 */
[----:B------:R-:W-:Y:S01]  /*0390*/  LOP3.LUT R4, R4, 0xffffff80, RZ, 0xc0, !PT ;  /* 0xffffff8004047812 */ /* 0x000fe200078ec0ff */
[----:B0-----:R-:W-:Y:S01]  /*03a0*/  ULDC UR4, c[0x0][0x150] ;  /* 0x0000540000047ab9 */ /* 0x001fe20000000800 */
[----:B------:R-:W0:Y:S01]  /*03b0*/  LDC R12, c[0x0][0x144] ;  /* 0x00005100ff0c7b82 */ /* 0x000e220000000800 */
[----:B------:R3:W0:Y:S01]  /*03c0*/  SHFL.IDX PT, R14, R5, RZ, 0x1f ;  /* 0x00001fff050e7589 */ /* 0x00062200000e0000 */
[----:B------:R-:W-:Y:S01]  /*03d0*/  UMOV UR12, 0x80 ;  /* 0x00000080000c7882 */ /* 0x000fe20000000000 */
[----:B------:R-:W-:Y:S01]  /*03e0*/  IMAD.IADD R10, R11, 0x1, -R4 ;  /* 0x000000010b0a7824 */ /* 0x000fe200078e0a04 */
[----:B------:R-:W-:Y:S01]  /*03f0*/  NOP ;  /* 0x0000000000007918 */ /* 0x000fe20000000000 */
[C---:B------:R-:W-:Y:S01]  /*0400*/  VIADD R38, R6.reuse, 0xffffffff ;  /* 0xffffffff06267836 */ /* 0x040fe20000000000 */
[----:B------:R-:W-:-:S02]  /*0410*/  ISETP.NE.AND P4, PT, R6, RZ, PT ;  /* 0x000000ff0600720c */ /* 0x000fc40003f85270 */
[----:B------:R-:W-:Y:S01]  /*0420*/  SHF.R.S32.HI R19, RZ, 0x1f, R10 ;  /* 0x0000001fff137819 */ /* 0x000fe2000001140a */
[----:B------:R-:W0:Y:S01]  /*0430*/  LDC R13, c[0x0][0x140] ;  /* 0x00005000ff0d7b82 */ /* 0x000e220000000800 */
[----:B------:R-:W-:Y:S02]  /*0440*/  ISETP.GE.U32.AND P6, PT, R38, 0x2, PT ;  /* 0x000000022600780c */ /* 0x000fe40003fc6070 */
[----:B-----5:R-:W-:Y:S02]  /*0450*/  ISETP.NE.OR P0, PT, R3, RZ, !P0 ;  /* 0x000000ff0300720c */ /* 0x020fe40004705670 */
[----:B------:R-:W-:Y:S02]  /*0460*/  LEA.HI R3, R19, R10, RZ, 0x3 ;  /* 0x0000000a13037211 */ /* 0x000fe400078f18ff */
[----:B-1----:R-:W-:Y:S01]  /*0470*/  I2FP.F32.U32 R4, UR13 ;  /* 0x0000000d00047c45 */ /* 0x002fe20008201000 */
[----:B------:R-:W1:Y:S01]  /*0480*/  LDC R27, c[0x0][0x148] ;  /* 0x00005200ff1b7b82 */ /* 0x000e620000000800 */
[----:B--2---:R-:W-:-:S02]  /*0490*/  SHF.R.S32.HI R0, RZ, 0x3, R3 ;  /* 0x00000003ff007819 */ /* 0x004fc40000011403 */
[----:B---3--:R-:W-:Y:S01]  /*04a0*/  ISETP.NE.OR P1, PT, R8, RZ, !P1 ;  /* 0x000000ff0800720c */ /* 0x008fe20004f25670 */
[----:B------:R-:W-:Y:S01]  /*04b0*/  FMUL R9, R4, UR4 ;  /* 0x0000000404097c20 */ /* 0x000fe20008400000 */
[----:B------:R-:W-:Y:S01]  /*04c0*/  SHF.R.S32.HI R3, RZ, 0x1f, R3 ;  /* 0x0000001fff037819 */ /* 0x000fe20000011403 */
[----:B------:R-:W-:Y:S01]  /*04d0*/  ULDC UR4, c[0x0][0x154] ;  /* 0x0000550000047ab9 */ /* 0x000fe20000000800 */
[----:B------:R-:W-:Y:S01]  /*04e0*/  SHF.R.S32.HI R8, RZ, 0x1f, R7 ;  /* 0x0000001fff087819 */ /* 0x000fe20000011407 */
[----:B------:R-:W-:Y:S01]  /*04f0*/  VOTEU.ALL UP1, P0 ;  /* 0x00000000003f7886 */ /* 0x000fe20000020000 */
[----:B------:R-:W-:Y:S01]  /*0500*/  LEA.HI R4, R3, R0, RZ, 0x2 ;  /* 0x0000000003047211 */ /* 0x000fe200078f10ff */
[----:B------:R-:W2:Y:S01]  /*0510*/  F2I.U32.TRUNC.NTZ R9, R9 ;  /* 0x0000000900097305 */ /* 0x000ea2000020f000 */
[----:B------:R-:W-:Y:S01]  /*0520*/  LEA.HI R8, R8, R7, RZ, 0x2 ;  /* 0x0000000708087211 */ /* 0x000fe200078f10ff */
[----:B------:R-:W-:Y:S01]  /*0530*/  VOTEU.ALL UP0, P0 ;  /* 0x00000000003f7886 */ /* 0x000fe20000000000 */
[----:B------:R-:W-:Y:S01]  /*0540*/  SHF.R.S32.HI R3, RZ, 0x1f, R2 ;  /* 0x0000001fff037819 */ /* 0x000fe20000011402 */
[----:B------:R-:W3:Y:S01]  /*0550*/  @!UP1 S2UR UR7, SR_CgaCtaId ;  /* 0x00000000000799c3 */ /* 0x000ee20000008800 */
[----:B------:R-:W-:Y:S01]  /*0560*/  LOP3.LUT R5, R4, 0xfffffffc, RZ, 0xc0, !PT ;  /* 0xfffffffc04057812 */ /* 0x000fe200078ec0ff */
[----:B------:R-:W-:Y:S01]  /*0570*/  VOTEU.ALL UP2, P1 ;  /* 0x00000000003f7886 */ /* 0x000fe20000840000 */
[----:B------:R-:W-:Y:S01]  /*0580*/  LOP3.LUT R8, R8, 0x3ffffffc, RZ, 0xc0, !PT ;  /* 0x3ffffffc08087812 */ /* 0x000fe200078ec0ff */
[----:B------:R-:W-:Y:S01]  /*0590*/  @!UP1 UMOV UR6, 0x400 ;  /* 0x0000040000069882 */ /* 0x000fe20000000000 */
[----:B------:R-:W-:Y:S01]  /*05a0*/  LEA.HI R3, R3, R2, RZ, 0x2 ;  /* 0x0000000203037211 */ /* 0x000fe200078f10ff */
[----:B------:R-:W-:Y:S01]  /*05b0*/  IMAD.IADD R5, R0, 0x1, -R5 ;  /* 0x0000000100057824 */ /* 0x000fe200078e0a05 */
[----:B------:R-:W-:Y:S01]  /*05c0*/  @!UP2 UMOV UR9, 0x400 ;  /* 0x000004000009a882 */ /* 0x000fe20000000000 */
[----:B------:R-:W-:Y:S01]  /*05d0*/  IMAD.IADD R8, R7, 0x1, -R8 ;  /* 0x0000000107087824 */ /* 0x000fe200078e0a08 */
[----:B------:R-:W-:Y:S01]  /*05e0*/  LOP3.LUT R3, R3, 0xfffffffc, RZ, 0xc0, !PT ;  /* 0xfffffffc03037812 */ /* 0x000fe200078ec0ff */
[----:B------:R-:W5:Y:S01]  /*05f0*/  @!UP2 S2UR UR10, SR_CgaCtaId ;  /* 0x00000000000aa9c3 */ /* 0x000f620000008800 */
[----:B--2---:R-:W-:Y:S01]  /*0600*/  IMAD.MOV R9, RZ, RZ, -R9 ;  /* 0x000000ffff097224 */ /* 0x004fe200078e0a09 */
[----:B------:R-:W-:Y:S01]  /*0610*/  VOTEU.ALL UP3, P1 ;  /* 0x00000000003f7886 */ /* 0x000fe20000860000 */
[----:B------:R-:W-:Y:S01]  /*0620*/  IMAD R5, R8, 0x4, R5 ;  /* 0x0000000408057824 */ /* 0x000fe200078e0205 */
[----:B------:R-:W-:Y:S01]  /*0630*/  VOTEU.ALL UP4, P1 ;  /* 0x00000000003f7886 */ /* 0x000fe20000880000 */
[----:B------:R-:W-:Y:S01]  /*0640*/  IMAD.IADD R18, R2, 0x1, -R3 ;  /* 0x0000000102127824 */ /* 0x000fe200078e0a03 */
[----:B----4-:R-:W-:Y:S01]  /*0650*/  I2FP.F32.U32 R2, R16 ;  /* 0x0000001000027245 */ /* 0x010fe20000201000 */
[----:B0-----:R-:W-:Y:S01]  /*0660*/  IMAD R25, R12, R9, UR13 ;  /* 0x0000000d0c197e24 */ /* 0x001fe2000f8e0209 */
[C---:B------:R-:W-:Y:S01]  /*0670*/  LEA.HI R0, R5.reuse, R5, RZ, 0x1 ;  /* 0x0000000505007211 */ /* 0x040fe200078f08ff */
[C---:B------:R-:W-:Y:S01]  /*0680*/  IMAD.SHL.U32 R12, R5.reuse, 0x4, RZ ;  /* 0x00000004050c7824 */ /* 0x040fe200078e00ff */
[----:B------:R-:W-:Y:S01]  /*0690*/  VOTEU.ALL UP5, P1 ;  /* 0x00000000003f7886 */ /* 0x000fe200008a0000 */
[----:B------:R-:W-:Y:S01]  /*06a0*/  FMUL R2, R2, UR4 ;  /* 0x0000000402027c20 */ /* 0x000fe20008400000 */
[----:B------:R-:W-:Y:S01]  /*06b0*/  LOP3.LUT R0, R0, 0xfffffffe, RZ, 0xc0, !PT ;  /* 0xfffffffe00007812 */ /* 0x000fe200078ec0ff */
[----:B------:R-:W-:Y:S01]  /*06c0*/  UMOV UR4, 0x20 ;  /* 0x0000002000047882 */ /* 0x000fe20000000000 */
[----:B---3--:R-:W-:Y:S01]  /*06d0*/  @!UP1 ULEA UR8, UR7, UR6, 0x18 ;  /* 0x0000000607089291 */ /* 0x008fe2000f8ec03f */
[----:B------:R-:W-:Y:S01]  /*06e0*/  LOP3.LUT R12, R5, 0xc, R12, 0x78, !PT ;  /* 0x0000000c050c7812 */ /* 0x000fe200078e780c */
[----:B------:R-:W-:-:S04]  /*06f0*/  @!UP1 UIADD3 UR4, -UR4, 0x100000, URZ ;  /* 0x0010000004049890 */ /* 0x000fc8000fffe13f */
[----:B------:R-:W-:Y:S02]  /*0700*/  @!UP1 USHF.L.U32 UR5, UR4, 0xb, URZ ;  /* 0x0000000b04059899 */ /* 0x000fe4000800063f */
[----:B------:R-:W-:Y:S01]  /*0710*/  @!UP1 USHF.L.U32 UR4, UR4, 0x1, URZ ;  /* 0x0000000104049899 */ /* 0x000fe2000800063f */
[----:B------:R-:W-:Y:S01]  /*0720*/  IMAD.IADD R0, R5, 0x1, -R0 ;  /* 0x0000000105007824 */ /* 0x000fe200078e0a00 */
[----:B------:R-:W0:Y:S01]  /*0730*/  F2I.U32.TRUNC.NTZ R2, R2 ;  /* 0x0000000200027305 */ /* 0x000e22000020f000 */
[----:B------:R-:W-:-:S04]  /*0740*/  @!UP2 UIADD3 UR6, -UR12, 0x100000, URZ ;  /* 0x001000000c06a890 */ /* 0x000fc8000fffe13f */
[----:B------:R-:W-:Y:S02]  /*0750*/  @!UP2 USHF.L.U32 UR7, UR6, 0xb, URZ ;  /* 0x0000000b0607a899 */ /* 0x000fe4000800063f */
[----:B------:R-:W-:Y:S01]  /*0760*/  @!UP2 USHF.L.U32 UR6, UR6, 0x1, URZ ;  /* 0x000000010606a899 */ /* 0x000fe2000800063f */
[----:B------:R-:W-:Y:S01]  /*0770*/  ISETP.EQ.U32.AND P2, PT, R13, 0x1, PT ;  /* 0x000000010d00780c */ /* 0x000fe20003f42070 */
[----:B------:R-:W-:Y:S01]  /*0780*/  VOTEU.ALL UP1, P0 ;  /* 0x00000000003f7886 */ /* 0x000fe20000020000 */
[----:B------:R-:W-:Y:S01]  /*0790*/  ISETP.NE.AND P3, PT, R0, R25, PT ;  /* 0x000000190000720c */ /* 0x000fe20003f65270 */
[----:B------:R-:W-:Y:S01]  /*07a0*/  IMAD.MOV.U32 R13, RZ, RZ, 0x1 ;  /* 0x00000001ff0d7424 */ /* 0x000fe200078e00ff */
[----:B-----5:R-:W-:Y:S01]  /*07b0*/  @!UP2 ULEA UR9, UR10, UR9, 0x18 ;  /* 0x000000090a09a291 */ /* 0x020fe2000f8ec03f */
[----:B------:R-:W-:Y:S01]  /*07c0*/  LOP3.LUT P0, RZ, R10, 0x7, RZ, 0xc0, !PT ;  /* 0x000000070aff7812 */ /* 0x000fe2000780c0ff */
[----:B------:R-:W-:Y:S01]  /*07d0*/  VOTEU.ALL UP2, P1 ;  /* 0x00000000003f7886 */ /* 0x000fe20000840000 */
[----:B------:R-:W-:Y:S01]  /*07e0*/  ISETP.NE.AND P1, PT, R18, 0x3, PT ;  /* 0x000000031200780c */ /* 0x000fe20003f25270 */
[----:B------:R-:W2:Y:S02]  /*07f0*/  FENCE.VIEW.ASYNC.S ;  /* 0x00000000000073c6 */ /* 0x000ea40000000000 */
[----:B--2---:R2:W3:Y:S01]  /*0800*/  @!UP0 SYNCS.EXCH.64 URZ, [UR8+0x90], UR4 ;  /* 0x00009004083f85b2 */ /* 0x0044e20008000100 */
[----:B------:R-:W-:-:S02]  /*0810*/  ISETP.LT.U32.AND P0, PT, R12, 0x2, !P0 ;  /* 0x000000020c00780c */ /* 0x000fc40004701070 */
[----:B------:R-:W-:Y:S01]  /*0820*/  ISETP.EQ.OR P1, PT, R18, RZ, !P1 ;  /* 0x000000ff1200720c */ /* 0x000fe20004f22670 */
[----:B0-----:R-:W-:Y:S01]  /*0830*/  IMAD.MOV R24, RZ, RZ, -R2 ;  /* 0x000000ffff187224 */ /* 0x001fe200078e0a02 */
[----:B------:R-:W-:Y:S02]  /*0840*/  R2UR UR11, R14 ;  /* 0x000000000e0b72ca */ /* 0x000fe400000e0000 */
[----:B------:R-:W-:Y:S01]  /*0850*/  @P3 LEA.HI R0, R12, R12, RZ, 0x1 ;  /* 0x0000000c0c003211 */ /* 0x000fe200078f08ff */
[----:B-1----:R-:W-:Y:S01]  /*0860*/  IMAD R3, R27, R24, R16 ;  /* 0x000000181b037224 */ /* 0x002fe200078e0210 */
[----:B------:R-:W-:Y:S02]  /*0870*/  ISETP.EQ.AND P1, PT, R6, RZ, P1 ;  /* 0x000000ff0600720c */ /* 0x000fe40000f22270 */
[----:B------:R-:W-:Y:S02]  /*0880*/  @P3 SHF.R.S32.HI R0, RZ, 0x1, R0 ;  /* 0x00000001ff003819 */ /* 0x000fe40000011400 */
[----:B------:R-:W-:Y:S01]  /*0890*/  SEL R7, RZ, 0x1, !P1 ;  /* 0x00000001ff077807 */ /* 0x000fe20004800000 */
[----:B------:R2:W0:Y:S01]  /*08a0*/  @!UP1 SYNCS.EXCH.64 URZ, [UR8+0x98], UR4 ;  /* 0x00009804083f95b2 */ /* 0x0004220008000100 */
[----:B------:R-:W-:Y:S01]  /*08b0*/  @P3 ISETP.NE.AND P5, PT, R0, R3, PT ;  /* 0x000000030000320c */ /* 0x000fe20003fa5270 */
[----:B------:R-:W-:Y:S01]  /*08c0*/  NOP ;  /* 0x0000000000007918 */ /* 0x000fe20000000000 */
[----:B------:R-:W-:-:S02]  /*08d0*/  SEL R0, RZ, 0x1, !P0 ;  /* 0x00000001ff007807 */ /* 0x000fc40004000000 */
[----:B------:R-:W-:Y:S02]  /*08e0*/  @P3 SEL R13, RZ, 0x1, P5 ;  /* 0x00000001ff0d3807 */ /* 0x000fe40002800000 */
[----:B------:R-:W-:Y:S02]  /*08f0*/  SEL R7, R7, 0x2, P6 ;  /* 0x0000000207077807 */ /* 0x000fe40003000000 */
[----:B------:R-:W-:Y:S01]  /*0900*/  LOP3.LUT R13, R13, R0, RZ, 0xc0, !PT ;  /* 0x000000000d0d7212 */ /* 0x000fe200078ec0ff */
[----:B------:R2:W1:Y:S01]  /*0910*/  @!UP2 SYNCS.EXCH.64 URZ, [UR9+0x70], UR6 ;  /* 0x00007006093fa5b2 */ /* 0x0004620008000100 */
[----:B------:R2:W4:Y:S01]  /*0920*/  @!UP3 SYNCS.EXCH.64 URZ, [UR9+0x78], UR6 ;  /* 0x00007806093fb5b2 */ /* 0x0005220008000100 */
[----:B------:R2:W0:Y:S01]  /*0930*/  @!UP4 SYNCS.EXCH.64 URZ, [UR9+0x80], UR6 ;  /* 0x00008006093fc5b2 */ /* 0x0004220008000100 */
[----:B------:R2:W0:Y:S01]  /*0940*/  @!UP5 SYNCS.EXCH.64 URZ, [UR9+0x88], UR6 ;  /* 0x00008806093fd5b2 */ /* 0x0004220008000100 */
[----:B------:R-:W-:Y:S01]  /*0950*/  NOP ;  /* 0x0000000000007918 */ /* 0x000fe20000000000 */
[----:B--23--:R-:W-:Y:S05]  /*0960*/  @!P2 BRA `(.L_x_3) ;  /* 0x000000000008a947 */ /* 0x00cfea0003800000 */
[----:B01--4-:R-:W-:Y:S01]  /*0970*/  UCGABAR_ARV ;  /* 0x00000000000079c7 */ /* 0x013fe20008000000 */
[----:B------:R-:W-:Y:S05]  /*0980*/  BRA `(.L_x_4) ;  /* 0x0000000000047947 */ /* 0x000fea0003800000 */
.L_x_3:
[----:B01--4-:R-:W-:Y:S01]  /*0990*/  NOP ;  /* 0x0000000000007918 */ /* 0x013fe20000000000 */
.L_x_4:
[----:B------:R-:W-:Y:S01]  /*09a0*/  ULDC.64 UR4, c[0x0][0x598] ;  /* 0x0001660000047ab9 */ /* 0x000fe20000000a00 */
[----:B------:R-:W-:Y:S01]  /*09b0*/  ULDC.64 UR24, c[0x0][0x208] ;  /* 0x0000820000187ab9 */ /* 0x000fe20000000a00 */
[----:B------:R-:W-:-:S04]  /*09c0*/  ISETP.NE.U32.AND P0, PT, RZ, UR4, PT ;  /* 0x00000004ff007c0c */ /* 0x000fc8000bf05070 */
[----:B------:R-:W-:-:S13]  /*09d0*/  ISETP.NE.AND.EX P0, PT, RZ, UR5, PT, P0 ;  /* 0x00000005ff007c0c */ /* 0x000fda000bf05300 */
[----:B------:R-:W-:Y:S05]  /*09e0*/  @!P0 BRA `(.L_x_5) ;  /* 0x00000000001c8947 */ /* 0x000fea0003800000 */
[----:B------:R-:W0:Y:S02]  /*09f0*/  LDC.64 R2, c[0x0][0x598] ;  /* 0x00016600ff027b82 */ /* 0x000e240000000a00 */
[----:B0-----:R-:W2:Y:S02]  /*0a00*/  LDG.E.64 R2, desc[UR24][R2.64] ;  /* 0x0000001802027981 */ /* 0x001ea4000c1e1b00 */
[----:B--2---:R-:W-:-:S04]  /*0a10*/  ISETP.NE.U32.AND P0, PT, R2, RZ, PT ;  /* 0x000000ff0200720c */ /* 0x004fc80003f05070 */
[----:B------:R-:W-:-:S13]  /*0a20*/  ISETP.NE.AND.EX P0, PT, R3, RZ, PT, P0 ;  /* 0x000000ff0300720c */ /* 0x000fda0003f05300 */
[----:B------:R-:W-:Y:S05]  /*0a30*/  @!P0 BRA `(.L_x_5) ;  /* 0x0000000000088947 */ /* 0x000fea0003800000 */
[----:B------:R0:W5:Y:S01]  /*0a40*/  LD.E R14, desc[UR24][R2.64] ;  /* 0x00000018020e7980 */ /* 0x000162000c101900 */
[----:B------:R-:W-:Y:S05]  /*0a50*/  BRA `(.L_x_6) ;  /* 0x0000000000207947 */ /* 0x000fea0003800000 */
.L_x_5:
[----:B------:R-:W-:Y:S02]  /*0a60*/  ULDC.64 UR4, c[0x0][0x588] ;  /* 0x0001620000047ab9 */ /* 0x000fe40000000a00 */
[----:B------:R-:W-:-:S04]  /*0a70*/  ISETP.NE.U32.AND P0, PT, RZ, UR4, PT ;  /* 0x00000004ff007c0c */ /* 0x000fc8000bf05070 */
[----:B------:R-:W-:-:S13]  /*0a80*/  ISETP.NE.AND.EX P0, PT, RZ, UR5, PT, P0 ;  /* 0x00000005ff007c0c */ /* 0x000fda000bf05300 */
[----:B------:R-:W-:Y:S05]  /*0a90*/  @!P0 BRA `(.L_x_7) ;  /* 0x00000000000c8947 */ /* 0x000fea0003800000 */
[----:B------:R-:W0:Y:S02]  /*0aa0*/  LDC.64 R14, c[0x0][0x588] ;  /* 0x00016200ff0e7b82 */ /* 0x000e240000000a00 */
[----:B0-----:R1:W5:Y:S01]  /*0ab0*/  LDG.E R14, desc[UR24][R14.64] ;  /* 0x000000180e0e7981 */ /* 0x001362000c1e1900 */
[----:B------:R-:W-:Y:S05]  /*0ac0*/  BRA `(.L_x_6) ;  /* 0x0000000000047947 */ /* 0x000fea0003800000 */
.L_x_7:
[----:B------:R-:W2:Y:S02]  /*0ad0*/  LDC R14, c[0x0][0x580] ;  /* 0x00016000ff0e7b82 */ /* 0x000ea40000000800 */
.L_x_6:
[----:B------:R-:W-:Y:S02]  /*0ae0*/  ULDC.64 UR4, c[0x0][0x5a0] ;  /* 0x0001680000047ab9 */ /* 0x000fe40000000a00 */
[----:B------:R-:W-:-:S04]  /*0af0*/  ISETP.NE.U32.AND P0, PT, RZ, UR4, PT ;  /* 0x00000004ff007c0c */ /* 0x000fc8000bf05070 */
[----:B------:R-:W-:-:S13]  /*0b00*/  ISETP.NE.AND.EX P0, PT, RZ, UR5, PT, P0 ;  /* 0x00000005ff007c0c */ /* 0x000fda000bf05300 */
[----:B------:R-:W-:Y:S05]  /*0b10*/  @!P0 BRA `(.L_x_8) ;  /* 0x00000000001c8947 */ /* 0x000fea0003800000 */
[----:B0-----:R-:W0:Y:S02]  /*0b20*/  LDC.64 R2, c[0x0][0x5a0] ;  /* 0x00016800ff027b82 */ /* 0x001e240000000a00 */
[----:B0-----:R-:W3:Y:S02]  /*0b30*/  LDG.E.64 R2, desc[UR24][R2.64] ;  /* 0x0000001802027981 */ /* 0x001ee4000c1e1b00 */
[----:B---3--:R-:W-:-:S04]  /*0b40*/  ISETP.NE.U32.AND P0, PT, R2, RZ, PT ;  /* 0x000000ff0200720c */ /* 0x008fc80003f05070 */
[----:B------:R-:W-:-:S13]  /*0b50*/  ISETP.NE.AND.EX P0, PT, R3, RZ, PT, P0 ;  /* 0x000000ff0300720c */ /* 0x000fda0003f05300 */
[----:B------:R-:W-:Y:S05]  /*0b60*/  @!P0 BRA `(.L_x_8) ;  /* 0x0000000000088947 */ /* 0x000fea0003800000 */
[----:B-1----:R0:W5:Y:S01]  /*0b70*/  LD.E R15, desc[UR24][R2.64] ;  /* 0x00000018020f7980 */ /* 0x002162000c101900 */
[----:B------:R-:W-:Y:S05]  /*0b80*/  BRA `(.L_x_9) ;  /* 0x0000000000207947 */ /* 0x000fea0003800000 */
.L_x_8:
[----:B------:R-:W-:Y:S02]  /*0b90*/  ULDC.64 UR4, c[0x0][0x590] ;  /* 0x0001640000047ab9 */ /* 0x000fe40000000a00 */
[----:B------:R-:W-:-:S04]  /*0ba0*/  ISETP.NE.U32.AND P0, PT, RZ, UR4, PT ;  /* 0x00000004ff007c0c */ /* 0x000fc8000bf05070 */
[----:B------:R-:W-:-:S13]  /*0bb0*/  ISETP.NE.AND.EX P0, PT, RZ, UR5, PT, P0 ;  /* 0x00000005ff007c0c */ /* 0x000fda000bf05300 */
[----:B------:R-:W-:Y:S05]  /*0bc0*/  @!P0 BRA `(.L_x_10) ;  /* 0x00000000000c8947 */ /* 0x000fea0003800000 */
[----:B0-----:R-:W1:Y:S02]  /*0bd0*/  LDC.64 R2, c[0x0][0x590] ;  /* 0x00016400ff027b82 */ /* 0x001e640000000a00 */
[----:B-1----:R1:W5:Y:S01]  /*0be0*/  LDG.E R15, desc[UR24][R2.64] ;  /* 0x00000018020f7981 */ /* 0x002362000c1e1900 */
[----:B------:R-:W-:Y:S05]  /*0bf0*/  BRA `(.L_x_9) ;  /* 0x0000000000047947 */ /* 0x000fea0003800000 */
.L_x_10:
[----:B-1----:R-:W3:Y:S02]  /*0c00*/  LDC R15, c[0x0][0x584] ;  /* 0x00016100ff0f7b82 */ /* 0x002ee40000000800 */
.L_x_9:
[----:B------:R-:W4:Y:S01]  /*0c10*/  LDC R0, c[0x0][0x65c] ;  /* 0x00019700ff007b82 */ /* 0x000f220000000800 */
[----:B------:R-:W-:Y:S01]  /*0c20*/  ULDC UR5, c[0x0][0x28c] ;  /* 0x0000a30000057ab9 */ /* 0x000fe20000000800 */
[----:B------:R-:W-:Y:S01]  /*0c30*/  ISETP.NE.AND P0, PT, R6, 0x2, PT ;  /* 0x000000020600780c */ /* 0x000fe20003f05270 */
[----:B------:R-:W-:Y:S01]  /*0c40*/  UIADD3 UR5, UR5, 0xff, URZ ;  /* 0x000000ff05057890 */ /* 0x000fe2000fffe03f */
[----:B------:R-:W-:Y:S01]  /*0c50*/  IMAD.U32 R4, RZ, RZ, UR13 ;  /* 0x0000000dff047e24 */ /* 0x000fe2000f8e00ff */
[----:B------:R-:W-:Y:S01]  /*0c60*/  UMOV UR17, URZ ;  /* 0x0000003f00117c82 */ /* 0x000fe20008000000 */
[----:B------:R-:W-:Y:S01]  /*0c70*/  UMOV UR4, URZ ;  /* 0x0000003f00047c82 */ /* 0x000fe20008000000 */
[----:B------:R-:W-:-:S04]  /*0c80*/  USHF.R.S32.HI UR8, URZ, 0x1f, UR5 ;  /* 0x0000001f3f087899 */ /* 0x000fc80008011405 */
[----:B------:R-:W-:Y:S01]  /*0c90*/  ULEA.HI UR8, UR8, UR5, URZ, 0x8 ;  /* 0x0000000508087291 */ /* 0x000fe2000f8f403f */
[----:B----4-:R-:W-:-:S13]  /*0ca0*/  ISETP.NE.AND P3, PT, R0, 0x1, PT ;  /* 0x000000010000780c */ /* 0x010fda0003f65270 */
[----:B01----:R-:W0:Y:S01]  /*0cb0*/  @P3 LDC R3, c[0x0][0x10] ;  /* 0x00000400ff033b82 */ /* 0x003e220000000800 */
[----:B------:R-:W-:Y:S02]  /*0cc0*/  @P3 IMAD.MOV.U32 R17, RZ, RZ, RZ ;  /* 0x000000ffff113224 */ /* 0x000fe400078e00ff */
[----:B------:R-:W-:-:S05]  /*0cd0*/  @P3 IMAD.MOV.U32 R5, RZ, RZ, RZ ;  /* 0x000000ffff053224 */ /* 0x000fca00078e00ff */
[----:B------:R-:W1:Y:S01]  /*0ce0*/  @!P3 LDC R9, c[0x0][0xc] ;  /* 0x00000300ff09bb82 */ /* 0x000e620000000800 */
[----:B------:R-:W-:Y:S01]  /*0cf0*/  ULDC UR6, c[0x0][0xc] ;  /* 0x0000030000067ab9 */ /* 0x000fe20000000800 */
[----:B------:R-:W-:Y:S02]  /*0d00*/  ULDC UR7, c[0x0][0x10] ;  /* 0x0000040000077ab9 */ /* 0x000fe40000000800 */
[----:B------:R-:W-:-:S04]  /*0d10*/  UIMAD.WIDE.U32 UR6, UR6, UR7, URZ ;  /* 0x00000007060672a5 */ /* 0x000fc8000f8e003f */
[----:B------:R-:W4:Y:S01]  /*0d20*/  LDC R8, c[0x0][0x14] ;  /* 0x00000500ff087b82 */ /* 0x000f220000000800 */
[----:B0-----:R-:W-:Y:S01]  /*0d30*/  @P3 IMAD.WIDE.U32 R2, R3, UR13, R16 ;  /* 0x0000000d03023c25 */ /* 0x001fe2000f8e0010 */
[----:B------:R-:W-:-:S03]  /*0d40*/  ULDC.64 UR12, c[0x0][0x650] ;  /* 0x00019400000c7ab9 */ /* 0x000fc60000000a00 */
[----:B------:R-:W-:Y:S02]  /*0d50*/  @P3 IMAD.IADD R3, R3, 0x1, R5 ;  /* 0x0000000103033824 */ /* 0x000fe400078e0205 */
[----:B------:R-:W-:Y:S02]  /*0d60*/  IMAD.MOV.U32 R5, RZ, RZ, RZ ;  /* 0x000000ffff057224 */ /* 0x000fe400078e00ff */
[----:B-1----:R-:W-:-:S04]  /*0d70*/  @!P3 IMAD.WIDE.U32 R4, R16, R9, R4 ;  /* 0x000000091004b225 */ /* 0x002fc800078e0004 */
[----:B------:R-:W-:Y:S02]  /*0d80*/  @!P3 IMAD.MOV.U32 R2, RZ, RZ, R4 ;  /* 0x000000ffff02b224 */ /* 0x000fe400078e0004 */
[C---:B----4-:R-:W-:Y:S02]  /*0d90*/  IMAD R21, R8.reuse, UR7, RZ ;  /* 0x0000000708157c24 */ /* 0x050fe4000f8e02ff */
[----:B------:R-:W-:Y:S01]  /*0da0*/  IMAD.WIDE.U32 R8, R8, UR6, RZ ;  /* 0x0000000608087c25 */ /* 0x000fe2000f8e00ff */
[----:B------:R-:W-:-:S03]  /*0db0*/  USHF.R.S32.HI UR6, URZ, 0x8, UR8 ;  /* 0x000000083f067899 */ /* 0x000fc60008011408 */
[----:B------:R-:W-:Y:S02]  /*0dc0*/  @!P3 IMAD.MOV.U32 R3, RZ, RZ, R5 ;  /* 0x000000ffff03b224 */ /* 0x000fe400078e0005 */
[----:B------:R-:W-:Y:S01]  /*0dd0*/  IMAD.IADD R0, R9, 0x1, R21 ;  /* 0x0000000109007824 */ /* 0x000fe200078e0215 */
[----:B------:R-:W-:Y:S06]  /*0de0*/  @P0 BRA `(.L_x_11) ;  /* 0x0000000000200947 */ /* 0x000fec0003800000 */
[----:B------:R-:W-:Y:S01]  /*0df0*/  UISETP.GE.U32.AND UP0, UPT, UR6, 0x6, UPT ;  /* 0x000000060600788c */ /* 0x000fe2000bf06070 */
[----:B------:R-:W-:Y:S01]  /*0e00*/  IADD3 R2, P0, R2, R8, RZ ;  /* 0x0000000802027210 */ /* 0x000fe20007f1e0ff */
[----:B------:R-:W-:-:S04]  /*0e10*/  UIMAD.WIDE.U32 UR4, UR6, -0x55555555, URZ ;  /* 0xaaaaaaab060478a5 */ /* 0x000fc8000f8e003f */
[----:B------:R-:W-:Y:S01]  /*0e20*/  USHF.R.U32.HI UR5, URZ, 0x2, UR5 ;  /* 0x000000023f057899 */ /* 0x000fe20008011605 */
[----:B------:R-:W-:Y:S02]  /*0e30*/  IMAD.X R3, R0, 0x1, R3, P0 ;  /* 0x0000000100037824 */ /* 0x000fe400000e0603 */
[----:B------:R-:W-:Y:S01]  /*0e40*/  UMOV UR4, URZ ;  /* 0x0000003f00047c82 */ /* 0x000fe20008000000 */
[----:B------:R-:W-:Y:S02]  /*0e50*/  UIMAD UR17, UR5, -0x6, UR6 ;  /* 0xfffffffa051178a4 */ /* 0x000fe4000f8e0206 */
[----:B------:R-:W-:-:S12]  /*0e60*/  @UP0 ULOP3.LUT UR4, UR5, 0x1, URZ, 0xc0, !UPT ;  /* 0x0000000105040892 */ /* 0x000fd8000f8ec03f */
.L_x_11:
[----:B------:R-:W-:Y:S01]  /*0e70*/  ISETP.GE.U32.AND P0, PT, R2, UR12, PT ;  /* 0x0000000c02007c0c */ /* 0x000fe2000bf06070 */
[----:B------:R-:W-:Y:S01]  /*0e80*/  IMAD.MOV.U32 R6, RZ, RZ, -0x1 ;  /* 0xffffffffff067424 */ /* 0x000fe200078e00ff */
[----:B------:R-:W-:Y:S01]  /*0e90*/  PRMT R20, RZ, 0x7610, R20 ;  /* 0x00007610ff147816 */ /* 0x000fe20000000014 */
[----:B------:R-:W-:Y:S01]  /*0ea0*/  IMAD.MOV.U32 R5, RZ, RZ, -0x1 ;  /* 0xffffffffff057424 */ /* 0x000fe200078e00ff */
[----:B------:R-:W-:Y:S01]  /*0eb0*/  ISETP.GE.U32.AND.EX P0, PT, R3, UR13, PT, P0 ;  /* 0x0000000d03007c0c */ /* 0x000fe2000bf06100 */
[----:B------:R-:W-:-:S12]  /*0ec0*/  IMAD.MOV.U32 R4, RZ, RZ, -0x1 ;  /* 0xffffffffff047424 */ /* 0x000fd800078e00ff */
[----:B------:R-:W-:Y:S05]  /*0ed0*/  @P0 BRA `(.L_x_12) ;  /* 0x0000000400240947 */ /* 0x000fea0003800000 */
[----:B------:R-:W0:Y:S01]  /*0ee0*/  LDC.64 R30, c[0x0][0x628] ;  /* 0x00018a00ff1e7b82 */ /* 0x000e220000000a00 */
[----:B------:R-:W-:Y:S02]  /*0ef0*/  IMAD.MOV.U32 R4, RZ, RZ, R2 ;  /* 0x000000ffff047224 */ /* 0x000fe400078e0002 */
[----:B------:R-:W-:-:S05]  /*0f00*/  IMAD.MOV.U32 R5, RZ, RZ, R3 ;  /* 0x000000ffff057224 */ /* 0x000fca00078e0003 */
[----:B------:R-:W1:Y:S08]  /*0f10*/  LDC R6, c[0x0][0x630] ;  /* 0x00018c00ff067b82 */ /* 0x000e700000000800 */
[----:B------:R-:W4:Y:S01]  /*0f20*/  LDC.64 R32, c[0x0][0x620] ;  /* 0x00018800ff207b82 */ /* 0x000f220000000a00 */
[----:B0-----:R-:W-:-:S04]  /*0f30*/  ISETP.NE.U32.AND P0, PT, R30, RZ, PT ;  /* 0x000000ff1e00720c */ /* 0x001fc80003f05070 */
[----:B------:R-:W-:-:S13]  /*0f40*/  ISETP.NE.AND.EX P0, PT, R31, RZ, PT, P0 ;  /* 0x000000ff1f00720c */ /* 0x000fda0003f05300 */
[----:B-1--4-:R-:W-:Y:S05]  /*0f50*/  @!P0 BRA `(.L_x_13) ;  /* 0x0000000000288947 */ /* 0x012fea0003800000 */
[----:B------:R-:W0:Y:S02]  /*0f60*/  LDC R23, c[0x0][0x634] ;  /* 0x00018d00ff177b82 */ /* 0x000e240000000800 */
[----:B0-----:R-:W-:-:S05]  /*0f70*/  IADD3 R23, P0, R2, R23, RZ ;  /* 0x0000001702177210 */ /* 0x001fca0007f1e0ff */
[----:B------:R-:W-:-:S04]  /*0f80*/  IMAD.X R29, RZ, RZ, R3, P0 ;  /* 0x000000ffff1d7224 */ /* 0x000fc800000e0603 */
[----:B------:R-:W-:-:S04]  /*0f90*/  IMAD.WIDE.U32 R4, R29, R30, RZ ;  /* 0x0000001e1d047225 */ /* 0x000fc800078e00ff */
[----:B------:R-:W-:-:S04]  /*0fa0*/  IMAD.WIDE.U32 R20, P0, R23, R31, R4 ;  /* 0x0000001f17147225 */ /* 0x000fc80007800004 */
[----:B------:R-:W-:-:S04]  /*0fb0*/  IMAD.WIDE.U32 R4, R23, R30, RZ ;  /* 0x0000001e17047225 */ /* 0x000fc800078e00ff */
[----:B------:R-:W-:Y:S01]  /*0fc0*/  IMAD.X R23, RZ, RZ, RZ, P0 ;  /* 0x000000ffff177224 */ /* 0x000fe200000e06ff */
[----:B------:R-:W-:Y:S01]  /*0fd0*/  IADD3 RZ, P0, R5, R20, RZ ;  /* 0x0000001405ff7210 */ /* 0x000fe20007f1e0ff */
[----:B------:R-:W-:-:S04]  /*0fe0*/  IMAD.MOV.U32 R22, RZ, RZ, R21 ;  /* 0x000000ffff167224 */ /* 0x000fc800078e0015 */
[----:B------:R-:W-:-:S08]  /*0ff0*/  IMAD.WIDE.U32.X R4, R29, R31, R22, P0 ;  /* 0x0000001f1d047225 */ /* 0x000fd000000e0416 */
.L_x_13:
[----:B------:R-:W0:Y:S01]  /*1000*/  LDC.64 R34, c[0x0][0x640] ;  /* 0x00019000ff227b82 */ /* 0x000e220000000a00 */
[-CC-:B------:R-:W-:Y:S01]  /*1010*/  SHF.R.U64 R36, R4, R6.reuse, R5.reuse ;  /* 0x0000000604247219 */ /* 0x180fe20000001205 */
[----:B------:R-:W-:Y:S01]  /*1020*/  IMAD.MOV.U32 R39, RZ, RZ, 0x1 ;  /* 0x00000001ff277424 */ /* 0x000fe200078e00ff */
[----:B------:R-:W-:Y:S02]  /*1030*/  SHF.R.U32.HI R4, RZ, R6, R5 ;  /* 0x00000006ff047219 */ /* 0x000fe40000011605 */
[----:B------:R-:W-:-:S03]  /*1040*/  IADD3 R21, P0, RZ, -R36, RZ ;  /* 0x80000024ff157210 */ /* 0x000fc60007f1e0ff */
[----:B------:R-:W1:Y:S02]  /*1050*/  LDC R20, c[0x0][0x618] ;  /* 0x00018600ff147b82 */ /* 0x000e640000000800 */
[----:B------:R-:W-:-:S04]  /*1060*/  IMAD.X R5, RZ, RZ, ~R4, P0 ;  /* 0x000000ffff057224 */ /* 0x000fc800000e0e04 */
[-C--:B------:R-:W-:Y:S02]  /*1070*/  IMAD R6, R5, R32.reuse, RZ ;  /* 0x0000002005067224 */ /* 0x080fe400078e02ff */
[----:B------:R-:W4:Y:S01]  /*1080*/  LDC R23, c[0x0][0x608] ;  /* 0x00018200ff177b82 */ /* 0x000f220000000800 */
[----:B------:R-:W-:-:S04]  /*1090*/  IMAD.WIDE.U32 R4, R21, R32, R2 ;  /* 0x0000002015047225 */ /* 0x000fc800078e0002 */
[----:B------:R-:W-:-:S03]  /*10a0*/  IMAD R21, R21, R33, R6 ;  /* 0x0000002115157224 */ /* 0x000fc600078e0206 */
[----:B------:R-:W2:Y:S01]  /*10b0*/  LDC R26, c[0x0][0x658] ;  /* 0x00019600ff1a7b82 */ /* 0x000ea20000000800 */
[----:B------:R-:W-:Y:S01]  /*10c0*/  IMAD.IADD R5, R5, 0x1, R21 ;  /* 0x0000000105057824 */ /* 0x000fe200078e0215 */
[----:B0-----:R-:W-:Y:S01]  /*10d0*/  ISETP.NE.U32.AND P0, PT, R34, RZ, PT ;  /* 0x000000ff2200720c */ /* 0x001fe20003f05070 */
[----:B------:R-:W-:-:S03]  /*10e0*/  IMAD.MOV.U32 R21, RZ, RZ, -0x1 ;  /* 0xffffffffff157424 */ /* 0x000fc600078e00ff */
[----:B------:R-:W-:Y:S02]  /*10f0*/  ISETP.NE.AND.EX P0, PT, R35, RZ, PT, P0 ;  /* 0x000000ff2300720c */ /* 0x000fe40003f05300 */
[----:B------:R-:W0:Y:S01]  /*1100*/  LDC R33, c[0x0][0x600] ;  /* 0x00018000ff217b82 */ /* 0x000e220000000800 */
[-CC-:B-1----:R-:W-:Y:S02]  /*1110*/  SHF.R.U64 R31, R4, R20.reuse, R5.reuse ;  /* 0x00000014041f7219 */ /* 0x182fe40000001205 */
[----:B------:R-:W-:-:S05]  /*1120*/  SHF.R.U32.HI R4, RZ, R20, R5 ;  /* 0x00000014ff047219 */ /* 0x000fca0000011605 */
[----:B------:R-:W1:Y:S01]  /*1130*/  LDC R28, c[0x0][0x648] ;  /* 0x00019200ff1c7b82 */ /* 0x000e620000000800 */
[-CC-:B----4-:R-:W-:Y:S02]  /*1140*/  SHF.R.U64 R41, R31, R23.reuse, R4.reuse ;  /* 0x000000171f297219 */ /* 0x190fe40000001204 */
[----:B------:R-:W-:-:S05]  /*1150*/  SHF.R.U32.HI R5, RZ, R23, R4 ;  /* 0x00000017ff057219 */ /* 0x000fca0000011604 */
[----:B------:R-:W4:Y:S01]  /*1160*/  LDC R37, c[0x0][0x638] ;  /* 0x00018e00ff257b82 */ /* 0x000f220000000800 */
[-C--:B--2---:R-:W-:Y:S02]  /*1170*/  SHF.L.U32 R4, R21, R26.reuse, RZ ;  /* 0x0000001a15047219 */ /* 0x084fe400000006ff */
[--C-:B------:R-:W-:Y:S02]  /*1180*/  SHF.R.U64 R32, R41, R26, R5.reuse ;  /* 0x0000001a29207219 */ /* 0x100fe40000001205 */
[----:B------:R-:W-:Y:S02]  /*1190*/  LOP3.LUT R6, RZ, R4, RZ, 0x33, !PT ;  /* 0x00000004ff067212 */ /* 0x000fe400078e33ff */
[----:B------:R-:W-:Y:S01]  /*11a0*/  SHF.R.U32.HI R5, RZ, R26, R5 ;  /* 0x0000001aff057219 */ /* 0x000fe20000011605 */
[----:B------:R-:W2:Y:S01]  /*11b0*/  LDC R30, c[0x0][0x610] ;  /* 0x00018400ff1e7b82 */ /* 0x000ea20000000800 */
[----:B------:R-:W-:Y:S01]  /*11c0*/  IMAD.MOV.U32 R4, RZ, RZ, R32 ;  /* 0x000000ffff047224 */ /* 0x000fe200078e0020 */
[----:B------:R-:W-:Y:S06]  /*11d0*/  @!P0 BRA `(.L_x_14) ;  /* 0x0000000000288947 */ /* 0x000fec0003800000 */
[----:B------:R-:W3:Y:S02]  /*11e0*/  LDC R23, c[0x0][0x64c] ;  /* 0x00019300ff177b82 */ /* 0x000ee40000000800 */
[----:B---3--:R-:W-:-:S05]  /*11f0*/  IADD3 R23, P0, R32, R23, RZ ;  /* 0x0000001720177210 */ /* 0x008fca0007f1e0ff */
        /* <DEDUP_REMOVED lines=8> */
.L_x_14:
[----:B-1----:R-:W-:Y:S01]  /*1280*/  SHF.R.U64 R17, R4, R28, R5 ;  /* 0x0000001c04117219 */ /* 0x002fe20000001205 */
[----:B------:R-:W-:Y:S01]  /*1290*/  @P3 IMAD R25, R27, R24, R16 ;  /* 0x000000181b193224 */ /* 0x000fe200078e0210 */
[----:B------:R-:W-:Y:S02]  /*12a0*/  SHF.L.U32 R4, R39, R26, RZ ;  /* 0x0000001a27047219 */ /* 0x000fe400000006ff */
[----:B------:R-:W-:Y:S01]  /*12b0*/  LOP3.LUT R5, R41, R6, RZ, 0xc0, !PT ;  /* 0x0000000629057212 */ /* 0x000fe200078ec0ff */
[----:B0-----:R-:W-:Y:S02]  /*12c0*/  VIADD R6, R33, 0xffffffff ;  /* 0xffffffff21067836 */ /* 0x001fe40000000000 */
[----:B------:R-:W-:Y:S02]  /*12d0*/  IMAD.MOV R20, RZ, RZ, -R17 ;  /* 0x000000ffff147224 */ /* 0x000fe400078e0a11 */
[----:B------:R-:W-:Y:S01]  /*12e0*/  IMAD R16, R4, R17, R5 ;  /* 0x0000001104107224 */ /* 0x000fe200078e0205 */
[----:B------:R-:W-:Y:S01]  /*12f0*/  LOP3.LUT R17, R31, R6, RZ, 0xc0, !PT ;  /* 0x000000061f117212 */ /* 0x000fe200078ec0ff */
[----:B----4-:R-:W-:-:S02]  /*1300*/  IMAD R4, R20, R37, R32 ;  /* 0x0000002514047224 */ /* 0x010fc400078e0220 */
[----:B--2---:R-:W-:Y:S02]  /*1310*/  IMAD R6, R16, R30, R25 ;  /* 0x0000001e10067224 */ /* 0x004fe400078e0219 */
[----:B------:R-:W-:Y:S02]  /*1320*/  IMAD R17, R4, R33, R17 ;  /* 0x0000002104117224 */ /* 0x000fe400078e0211 */
[----:B------:R-:W-:Y:S02]  /*1330*/  IMAD.MOV.U32 R20, RZ, RZ, 0x1 ;  /* 0x00000001ff147424 */ /* 0x000fe400078e00ff */
[----:B------:R-:W-:Y:S01]  /*1340*/  IMAD.MOV.U32 R4, RZ, RZ, R36 ;  /* 0x000000ffff047224 */ /* 0x000fe200078e0024 */
[----:B------:R-:W-:Y:S02]  /*1350*/  SEL R5, R17, R6, !P3 ;  /* 0x0000000611057207 */ /* 0x000fe40005800000 */
[----:B------:R-:W-:-:S07]  /*1360*/  SEL R6, R6, R17, !P3 ;  /* 0x0000001106067207 */ /* 0x000fce0005800000 */
.L_x_12:
[----:B------:R-:W-:Y:S05]  /*1370*/  @!P2 BRA `(.L_x_15) ;  /* 0x00000000000ca947 */ /* 0x000fea0003800000 */
[----:B------:R-:W-:Y:S01]  /*1380*/  UCGABAR_WAIT ;  /* 0x0000000000007dc7 */ /* 0x000fe20008000000 */
[----:B------:R-:W-:Y:S01]  /*1390*/  CCTL.IVALL ;  /* 0x00000000ff00798f */ /* 0x000fe20002000000 */
[----:B------:R-:W-:Y:S05]  /*13a0*/  BRA `(.L_x_16) ;  /* 0x0000000000047947 */ /* 0x000fea0003800000 */
.L_x_15:
[----:B------:R-:W-:Y:S06]  /*13b0*/  BAR.SYNC.DEFER_BLOCKING 0x0 ;  /* 0x0000000000007b1d */ /* 0x000fec0000010000 */
.L_x_16:
[----:B------:R-:W-:Y:S05]  /*13c0*/  @!P4 BRA `(.L_x_17) ;  /* 0x0000006000e0c947 */ /* 0x000fea0003800000 */
[----:B------:R-:W-:-:S13]  /*13d0*/  ISETP.GT.U32.AND P0, PT, R38, 0x1, PT ;  /* 0x000000012600780c */ /* 0x000fda0003f04070 */
[----:B------:R-:W-:Y:S05]  /*13e0*/  @P0 EXIT ;  /* 0x000000000000094d */ /* 0x000fea0003800000 */
.L_x_18:
[----:B------:R-:W-:-:S08]  /*13f0*/  NOP ;  /* 0x0000000000007918 */ /* 0x000fd00000000000 */
[----:B------:R-:W0:Y:S02]  /*1400*/  USETMAXREG.TRY_ALLOC.CTAPOOL UP0, 0xe8 ;  /* 0x000000e8000079c8 */ /* 0x000e240008000600 */
[----:B0-----:R-:W-:-:S13]  /*1410*/  PLOP3.LUT P0, PT, PT, PT, UP0, 0x80, 0x0 ;  /* 0x000000000000781c */ /* 0x001fda0003f0f008 */
[----:B------:R-:W-:Y:S05]  /*1420*/  @!P0 BRA `(.L_x_18) ;  /* 0xfffffffc00f08947 */ /* 0x000fea000383ffff */
[----:B------:R-:W-:-:S13]  /*1430*/  LOP3.LUT P0, RZ, R20, 0xff, RZ, 0xc0, !PT ;  /* 0x000000ff14ff7812 */ /* 0x000fda000780c0ff */
[----:B------:R-:W-:Y:S05]  /*1440*/  @!P0 EXIT ;  /* 0x000000000000894d */ /* 0x000fea0003800000 */
[----:B------:R-:W0:Y:S01]  /*1450*/  S2UR UR5, SR_CgaCtaId ;  /* 0x00000000000579c3 */ /* 0x000e220000008800 */
[CC--:B------:R-:W-:Y:S01]  /*1460*/  LEA.HI R11, R19.reuse, R10.reuse, RZ, 0x2 ;  /* 0x0000000a130b7211 */ /* 0x0c0fe200078f10ff */
[----:B------:R-:W-:Y:S01]  /*1470*/  UIADD3 UR9, UR11, -0x1, URZ ;  /* 0xffffffff0b097890 */ /* 0x000fe2000fffe03f */
[----:B------:R-:W-:Y:S01]  /*1480*/  LEA.HI R19, R19, R10, RZ, 0x5 ;  /* 0x0000000a13137211 */ /* 0x000fe200078f28ff */
[----:B------:R-:W-:Y:S01]  /*1490*/  UMOV UR8, 0x400 ;  /* 0x0000040000087882 */ /* 0x000fe20000000000 */
[--C-:B------:R-:W-:Y:S01]  /*14a0*/  SHF.R.S32.HI R16, RZ, 0x2, R11.reuse ;  /* 0x00000002ff107819 */ /* 0x100fe2000001140b */
[----:B------:R-:W-:Y:S01]  /*14b0*/  UISETP.LT.AND UP0, UPT, UR6, 0x1, UPT ;  /* 0x000000010600788c */ /* 0x000fe2000bf01270 */
[----:B------:R-:W-:Y:S01]  /*14c0*/  SHF.R.S32.HI R17, RZ, 0x1f, R11 ;  /* 0x0000001fff117819 */ /* 0x000fe2000001140b */
[----:B------:R-:W-:Y:S01]  /*14d0*/  USHF.L.U32 UR7, UR6, 0x1, URZ ;  /* 0x0000000106077899 */ /* 0x000fe2000800063f */
[----:B------:R-:W-:Y:S01]  /*14e0*/  SHF.R.S32.HI R19, RZ, 0x5, R19 ;  /* 0x00000005ff137819 */ /* 0x000fe20000011413 */
[----:B------:R-:W-:Y:S01]  /*14f0*/  USEL UR10, UR6, 0x1, UP0 ;  /* 0x00000001060a7887 */ /* 0x000fe20008000000 */
[----:B------:R-:W-:Y:S01]  /*1500*/  LEA.HI R17, R17, R16, RZ, 0x3 ;  /* 0x0000001011117211 */ /* 0x000fe200078f18ff */
[----:B------:R-:W-:Y:S01]  /*1510*/  UISETP.NE.AND UP0, UPT, UR9, URZ, UPT ;  /* 0x0000003f0900728c */ /* 0x000fe2000bf05270 */
[----:B------:R-:W-:Y:S01]  /*1520*/  LOP3.LUT R11, R11, 0xfffffffc, RZ, 0xc0, !PT ;  /* 0xfffffffc0b0b7812 */ /* 0x000fe200078ec0ff */
[----:B------:R-:W-:Y:S01]  /*1530*/  UIADD3 UR10, -UR10, UR6, URZ ;  /* 0x000000060a0a7290 */ /* 0x000fe2000fffe13f */
[----:B------:R-:W-:Y:S01]  /*1540*/  LOP3.LUT R17, R17, 0xfffffff8, RZ, 0xc0, !PT ;  /* 0xfffffff811117812 */ /* 0x000fe200078ec0ff */
[----:B------:R-:W-:Y:S01]  /*1550*/  USEL UR14, URZ, 0x1, UP0 ;  /* 0x000000013f0e7887 */ /* 0x000fe20008000000 */
[----:B------:R-:W-:Y:S01]  /*1560*/  LOP3.LUT R102, R7, 0x1, RZ, 0xfc, !PT ;  /* 0x0000000107667812 */ /* 0x000fe200078efcff */
[----:B------:R-:W-:-:S02]  /*1570*/  IMAD.IADD R20, R10, 0x1, -R11 ;  /* 0x000000010a147824 */ /* 0x000fc400078e0a0b */
[----:B------:R-:W-:Y:S02]  /*1580*/  IMAD.IADD R16, R16, 0x1, -R17 ;  /* 0x0000000110107824 */ /* 0x000fe400078e0a11 */
[----:B------:R-:W-:Y:S01]  /*1590*/  IMAD.U32 R103, RZ, RZ, UR14 ;  /* 0x0000000eff677e24 */ /* 0x000fe2000f8e00ff */
[----:B0-----:R-:W-:Y:S02]  /*15a0*/  ULEA UR8, UR5, UR8, 0x18 ;  /* 0x0000000805087291 */ /* 0x001fe4000f8ec03f */
[--C-:B------:R-:W-:Y:S01]  /*15b0*/  SHF.R.S32.HI R17, RZ, 0x1f, R16.reuse ;  /* 0x0000001fff117819 */ /* 0x100fe20000011410 */
[----:B------:R-:W-:Y:S01]  /*15c0*/  USHF.L.U32 UR5, UR9, 0x3, URZ ;  /* 0x0000000309057899 */ /* 0x000fe2000800063f */
[C-C-:B------:R-:W-:Y:S01]  /*15d0*/  IMAD R21, R19.reuse, -0x10, -R16.reuse ;  /* 0xfffffff013157824 */ /* 0x140fe200078e0a10 */
[----:B------:R-:W-:Y:S02]  /*15e0*/  UIADD3 UR9, UR8, 0x70, URZ ;  /* 0x0000007008097890 */ /* 0x000fe4000fffe03f */
[----:B------:R-:W-:Y:S01]  /*15f0*/  ULOP3.LUT UR5, UR5, 0x8, URZ, 0xc0, !UPT ;  /* 0x0000000805057892 */ /* 0x000fe2000f8ec03f */
[----:B------:R-:W-:Y:S01]  /*1600*/  IMAD.WIDE R10, R19, 0x10, R16 ;  /* 0x00000010130a7825 */ /* 0x000fe200078e0210 */
[----:B------:R-:W-:-:S02]  /*1610*/  ULEA UR11, UR11, UR9, 0x3 ;  /* 0x000000090b0b7291 */ /* 0x000fc4000f8e183f */
[----:B------:R-:W-:Y:S02]  /*1620*/  ULOP3.LUT UR12, UR5, 0x8, URZ, 0x3c, !UPT ;  /* 0x00000008050c7892 */ /* 0x000fe4000f8e3c3f */
[----:B------:R-:W-:-:S03]  /*1630*/  ULOP3.LUT UR13, UR5, 0x18, URZ, 0x3c, !UPT ;  /* 0x00000018050d7892 */ /* 0x000fc6000f8e3c3f */
[----:B------:R-:W-:Y:S02]  /*1640*/  ULDC UR5, c[0x0][0x284] ;  /* 0x0000a10000057ab9 */ /* 0x000fe40000000800 */
[----:B------:R-:W-:-:S07]  /*1650*/  VIADD R21, R21, UR5 ;  /* 0x0000000515157c36 */ /* 0x000fce0008000000 */
.L_x_125:
[----:B------:R-:W-:Y:S01]  /*1660*/  SHF.L.U32 R16, R103, 0x1f, RZ ;  /* 0x0000001f67107819 */ /* 0x000fe200000006ff */
[----:B------:R-:W0:Y:S01]  /*1670*/  LDC R17, c[0x0][0x28c] ;  /* 0x0000a300ff117b82 */ /* 0x000e220000000800 */
[----:B------:R-:W-:Y:S01]  /*1680*/  UMOV UR5, URZ ;  /* 0x0000003f00057c82 */ /* 0x000fe20008000000 */
[----:B------:R-:W-:Y:S01]  /*1690*/  UMOV UR15, UR17 ;  /* 0x00000011000f7c82 */ /* 0x000fe20008000000 */
[----:B-1----:R-:W1:Y:S01]  /*16a0*/  SYNCS.PHASECHK.TRANS64.TRYWAIT P0, [UR11+-0x8], R16 ;  /* 0xfffff810ff0075a7 */ /* 0x002e62000800014b */
[----:B0-----:R-:W-:Y:S01]  /*16b0*/  ISETP.GE.AND P1, PT, R17, 0x1, PT ;  /* 0x000000011100780c */ /* 0x001fe20003f26270 */
[----:B-1234-:R-:W-:-:S12]  /*16c0*/  @!P0 BRA `(.L_x_19) ;  /* 0x0000007000908947 */ /* 0x01efd80003800000 */
.L_x_149:
[----:B------:R-:W-:Y:S01]  /*16d0*/  UMOV UR16, URZ ;  /* 0x0000003f00107c82 */ /* 0x000fe20008000000 */
[----:B------:R-:W-:Y:S01]  /*16e0*/  UMOV UR18, URZ ;  /* 0x0000003f00127c82 */ /* 0x000fe20008000000 */
[----:B------:R-:W-:Y:S02]  /*16f0*/  CS2R R22, SRZ ;  /* 0x0000000000167805 */ /* 0x000fe4000001ff00 */
[----:B------:R-:W-:Y:S02]  /*1700*/  CS2R R64, SRZ ;  /* 0x0000000000407805 */ /* 0x000fe4000001ff00 */
[----:B------:R-:W-:Y:S02]  /*1710*/  CS2R R66, SRZ ;  /* 0x0000000000427805 */ /* 0x000fe4000001ff00 */
[----:B------:R-:W-:Y:S02]  /*1720*/  CS2R R68, SRZ ;  /* 0x0000000000447805 */ /* 0x000fe4000001ff00 */
[----:B------:R-:W-:-:S02]  /*1730*/  CS2R R70, SRZ ;  /* 0x0000000000467805 */ /* 0x000fc4000001ff00 */
[----:B------:R-:W-:Y:S02]  /*1740*/  CS2R R72, SRZ ;  /* 0x0000000000487805 */ /* 0x000fe4000001ff00 */
        /* <DEDUP_REMOVED lines=13> */
[----:B------:R-:W-:Y:S01]  /*1820*/  CS2R R100, SRZ ;  /* 0x0000000000647805 */ /* 0x000fe2000001ff00 */
[----:B------:R-:W-:Y:S01]  /*1830*/  IMAD.U32 R104, RZ, RZ, UR4 ;  /* 0x00000004ff687e24 */ /* 0x000fe2000f8e00ff */
        /* <DEDUP_REMOVED lines=19> */
[----:B------:R-:W-:Y:S01]  /*1970*/  CS2R R30, SRZ ;  /* 0x00000000001e7805 */ /* 0x000fe2000001ff00 */
[----:B------:R-:W-:Y:S06]  /*1980*/  @!P1 BRA `(.L_x_20) ;  /* 0x0000001000289947 */ /* 0x000fec0003800000 */
[----:B------:R-:W-:-:S13]  /*1990*/  ISETP.NE.AND P1, PT, R102, 0x3, PT ;  /* 0x000000036600780c */ /* 0x000fda0003f25270 */
[----:B------:R-:W-:Y:S05]  /*19a0*/  @!P1 BRA `(.L_x_21) ;  /* 0x0000000000049947 */ /* 0x000fea0003800000 */
[----:B------:R-:W-:Y:S01]  /*19b0*/  BPT.TRAP 0x1 ;  /* 0x000000040000795c */ /* 0x000fe20000300000 */
.L_x_21:
[----:B------:R-:W-:Y:S01]  /*19c0*/  ULEA UR5, UR17, UR8, 0x3 ;  /* 0x0000000811057291 */ /* 0x000fe2000f8e183f */
[----:B0-----:R-:W-:-:S05]  /*19d0*/  IMAD.U32 R16, RZ, RZ, UR4 ;  /* 0x00000004ff107e24 */ /* 0x001fca000f8e00ff */
[----:B------:R-:W-:-:S04]  /*19e0*/  SHF.L.U32 R16, R16, 0x1f, RZ ;  /* 0x0000001f10107819 */ /* 0x000fc800000006ff */
[----:B------:R0:W1:Y:S01]  /*19f0*/  SYNCS.PHASECHK.TRANS64.TRYWAIT P0, [UR5], R16 ;  /* 0x00000010ff0075a7 */ /* 0x0000620008000145 */
[----:B------:R-:W-:Y:S05]  /*1a00*/  @!P1 BRA `(.L_x_22) ;  /* 0x0000000000049947 */ /* 0x000fea0003800000 */
[----:B------:R-:W-:Y:S01]  /*1a10*/  BPT.TRAP 0x1 ;  /* 0x000000040000795c */ /* 0x000fe20000300000 */
.L_x_22:
[----:B-1----:R-:W-:Y:S05]  /*1a20*/  @P0 BRA `(.L_x_23) ;  /* 0x0000000000080947 */ /* 0x002fea0003800000 */
[----:B------:R-:W1:Y:S02]  /*1a30*/  SYNCS.PHASECHK.TRANS64.TRYWAIT P0, [UR5], R16 ;  /* 0x00000010ff0075a7 */ /* 0x000e640008000145 */
[----:B-1----:R-:W-:Y:S05]  /*1a40*/  @!P0 BRA `(.L_x_24) ;  /* 0x0000006c00c88947 */ /* 0x002fea0003800000 */
.L_x_23:
[----:B------:R-:W-:Y:S01]  /*1a50*/  UIADD3 UR14, UR8, 0x180, URZ ;  /* 0x00000180080e7890 */ /* 0x000fe2000fffe03f */
[----:B------:R-:W-:Y:S01]  /*1a60*/  WARPGROUP.ARRIVE ;  /* 0x00000000000079c5 */ /* 0x000fe20000000000 */
[----:B------:R-:W-:Y:S01]  /*1a70*/  UIADD3 UR5, UR8, 0x18180, URZ ;  /* 0x0001818008057890 */ /* 0x000fe2000fffe03f */
[----:B------:R-:W-:Y:S01]  /*1a80*/  CS2R R22, SRZ ;  /* 0x0000000000167805 */ /* 0x000fe2000001ff00 */
[----:B------:R-:W-:Y:S01]  /*1a90*/  USHF.R.U32.HI UR14, URZ, 0x4, UR14 ;  /* 0x000000043f0e7899 */ /* 0x000fe2000801160e */
[----:B------:R-:W-:Y:S01]  /*1aa0*/  CS2R R64, SRZ ;  /* 0x0000000000407805 */ /* 0x000fe2000001ff00 */
[----:B------:R-:W-:Y:S01]  /*1ab0*/  USHF.R.U32.HI UR5, URZ, 0x4, UR5 ;  /* 0x000000043f057899 */ /* 0x000fe20008011605 */
[----:B------:R-:W-:Y:S01]  /*1ac0*/  CS2R R66, SRZ ;  /* 0x0000000000427805 */ /* 0x000fe2000001ff00 */
[----:B------:R-:W-:Y:S01]  /*1ad0*/  ULOP3.LUT UR14, UR14, 0x3fff, URZ, 0xc0, !UPT ;  /* 0x00003fff0e0e7892 */ /* 0x000fe2000f8ec03f */
[----:B------:R-:W-:Y:S01]  /*1ae0*/  CS2R R68, SRZ ;  /* 0x0000000000447805 */ /* 0x000fe2000001ff00 */
[----:B------:R-:W-:Y:S01]  /*1af0*/  ULOP3.LUT UR5, UR5, 0x3fff, URZ, 0xc0, !UPT ;  /* 0x00003fff05057892 */ /* 0x000fe2000f8ec03f */
[----:B------:R-:W-:Y:S01]  /*1b00*/  CS2R R70, SRZ ;  /* 0x0000000000467805 */ /* 0x000fe2000001ff00 */
[----:B------:R-:W-:Y:S01]  /*1b10*/  ULOP3.LUT UR14, UR14, 0x10000, URZ, 0xfc, !UPT ;  /* 0x000100000e0e7892 */ /* 0x000fe2000f8efc3f */
[----:B------:R-:W-:Y:S01]  /*1b20*/  CS2R R72, SRZ ;  /* 0x0000000000487805 */ /* 0x000fe2000001ff00 */
[----:B------:R-:W-:Y:S01]  /*1b30*/  ULOP3.LUT UR5, UR5, 0x10000, URZ, 0xfc, !UPT ;  /* 0x0001000005057892 */ /* 0x000fe2000f8efc3f */
[----:B------:R-:W-:Y:S01]  /*1b40*/  CS2R R74, SRZ ;  /* 0x00000000004a7805 */ /* 0x000fe2000001ff00 */
[----:B------:R-:W-:Y:S01]  /*1b50*/  ULEA UR14, UR17, UR14, 0xa ;  /* 0x0000000e110e7291 */ /* 0x000fe2000f8e503f */
[----:B------:R-:W-:Y:S01]  /*1b60*/  CS2R R76, SRZ ;  /* 0x00000000004c7805 */ /* 0x000fe2000001ff00 */
[----:B------:R-:W-:Y:S01]  /*1b70*/  UIMAD UR16, UR17, 0x500, UR5 ;  /* 0x00000500111078a4 */ /* 0x000fe2000f8e0205 */
[----:B------:R-:W-:Y:S01]  /*1b80*/  CS2R R78, SRZ ;  /* 0x00000000004e7805 */ /* 0x000fe2000001ff00 */
[----:B------:R-:W-:Y:S01]  /*1b90*/  UMOV UR21, 0x40000040 ;  /* 0x4000004000157882 */ /* 0x000fe20000000000 */
[----:B------:R-:W-:Y:S01]  /*1ba0*/  UMOV UR23, 0x40000040 ;  /* 0x4000004000177882 */ /* 0x000fe20000000000 */
[----:B------:R-:W-:Y:S01]  /*1bb0*/  UIADD3 UR5, UR16, 0x80, URZ ;  /* 0x0000008010057890 */ /* 0x000fe2000fffe03f */
[----:B------:R-:W-:Y:S01]  /*1bc0*/  CS2R R80, SRZ ;  /* 0x0000000000507805 */ /* 0x000fe2000001ff00 */
[----:B------:R-:W-:Y:S01]  /*1bd0*/  UMOV UR20, UR14 ;  /* 0x0000000e00147c82 */ /* 0x000fe20008000000 */
[----:B------:R-:W-:Y:S01]  /*1be0*/  UMOV UR22, UR16 ;  /* 0x0000001000167c82 */ /* 0x000fe20008000000 */
[----:B------:R-:W-:Y:S01]  /*1bf0*/  UIADD3 UR15, UR16, 0x100, URZ ;  /* 0x00000100100f7890 */ /* 0x000fe2000fffe03f */
[----:B------:R-:W-:Y:S01]  /*1c00*/  QGMMA.64x16x32.F32.E4M3.E4M3 R56, gdesc[UR20], RZ, !UPT ;  /* 0x00200000143879f3 */ /* 0x000fe2000c7008ff */
[----:B------:R-:W-:Y:S01]  /*1c10*/  UMOV UR23, 0x40000040 ;  /* 0x4000004000177882 */ /* 0x000fe20000000000 */
        /* <DEDUP_REMOVED lines=15> */
[----:B------:R-:W-:Y:S01]  /*1d10*/  UIADD3 UR20, UR14, 0x2, URZ ;  /* 0x000000020e147890 */ /* 0x000fe2000fffe03f */
[----:B------:R-:W-:Y:S01]  /*1d20*/  CS2R R82, SRZ ;  /* 0x0000000000527805 */ /* 0x000fe2000001ff00 */
[----:B------:R-:W-:Y:S01]  /*1d30*/  UIADD3 UR22, UR16, 0x2, URZ ;  /* 0x0000000210167890 */ /* 0x000fe2000fffe03f */
[----:B------:R-:W-:Y:S01]  /*1d40*/  CS2R R84, SRZ ;  /* 0x0000000000547805 */ /* 0x000fe2000001ff00 */
[----:B------:R-:W-:Y:S01]  /*1d50*/  UMOV UR21, 0x40000040 ;  /* 0x4000004000157882 */ /* 0x000fe20000000000 */
[----:B------:R-:W-:Y:S01]  /*1d60*/  UMOV UR23, 0x40000040 ;  /* 0x4000004000177882 */ /* 0x000fe20000000000 */
[----:B------:R-:W-:-:S02]  /*1d70*/  CS2R R86, SRZ ;  /* 0x0000000000567805 */ /* 0x000fc4000001ff00 */
[----:B------:R-:W-:Y:S02]  /*1d80*/  CS2R R88, SRZ ;  /* 0x0000000000587805 */ /* 0x000fe4000001ff00 */
[----:B------:R-:W-:Y:S02]  /*1d90*/  CS2R R90, SRZ ;  /* 0x00000000005a7805 */ /* 0x000fe4000001ff00 */
[----:B------:R-:W-:Y:S02]  /*1da0*/  CS2R R92, SRZ ;  /* 0x00000000005c7805 */ /* 0x000fe4000001ff00 */
[----:B------:R-:W-:Y:S02]  /*1db0*/  CS2R R94, SRZ ;  /* 0x00000000005e7805 */ /* 0x000fe4000001ff00 */
[----:B------:R-:W-:Y:S02]  /*1dc0*/  CS2R R96, SRZ ;  /* 0x0000000000607805 */ /* 0x000fe4000001ff00 */
[----:B------:R-:W-:-:S02]  /*1dd0*/  CS2R R98, SRZ ;  /* 0x0000000000627805 */ /* 0x000fc4000001ff00 */
[----:B------:R-:W-:Y:S01]  /*1de0*/  CS2R R100, SRZ ;  /* 0x0000000000647805 */ /* 0x000fe2000001ff00 */
[----:B------:R-:W-:Y:S01]  /*1df0*/  QGMMA.64x16x32.F32.E4M3.E4M3 R56, gdesc[UR20], R56 ;  /* 0x00200000143879f3 */ /* 0x000fe20008700838 */
[----:B------:R-:W-:Y:S01]  /*1e00*/  UMOV UR22, UR5 ;  /* 0x0000000500167c82 */ /* 0x000fe20008000000 */
[----:B------:R-:W-:Y:S01]  /*1e10*/  UMOV UR23, 0x40000040 ;  /* 0x4000004000177882 */ /* 0x000fe20000000000 */
[----:B------:R-:W-:Y:S01]  /*1e20*/  UIADD3 UR5, UR16, 0x182, URZ ;  /* 0x0000018210057890 */ /* 0x000fe2000fffe03f */
[----:B------:R-:W-:Y:S01]  /*1e30*/  QGMMA.64x16x32.F32.E4M3.E4M3 R48, gdesc[UR20], R48 ;  /* 0x00200000143079f3 */ /* 0x000fe20008700830 */
[----:B------:R-:W-:Y:S01]  /*1e40*/  UMOV UR22, UR15 ;  /* 0x0000000f00167c82 */ /* 0x000fe20008000000 */
[----:B------:R-:W-:Y:S01]  /*1e50*/  UMOV UR23, 0x40000040 ;  /* 0x4000004000177882 */ /* 0x000fe20000000000 */
[----:B------:R-:W-:Y:S01]  /*1e60*/  UIADD3 UR15, UR16, 0x202, URZ ;  /* 0x00000202100f7890 */ /* 0x000fe2000fffe03f */
[----:B------:R-:W-:Y:S01]  /*1e70*/  QGMMA.64x16x32.F32.E4M3.E4M3 R40, gdesc[UR20], R40 ;  /* 0x00200000142879f3 */ /* 0x000fe20008700828 */
[----:B------:R-:W-:Y:S01]  /*1e80*/  UMOV UR23, 0x40000040 ;  /* 0x4000004000177882 */ /* 0x000fe20000000000 */
[----:B------:R-:W-:Y:S01]  /*1e90*/  UMOV UR22, UR5 ;  /* 0x0000000500167c82 */ /* 0x000fe20008000000 */
[----:B------:R-:W-:Y:S01]  /*1ea0*/  UIADD3 UR5, UR16, 0x84, URZ ;  /* 0x0000008410057890 */ /* 0x000fe2000fffe03f */
[----:B------:R-:W-:Y:S01]  /*1eb0*/  QGMMA.64x16x32.F32.E4M3.E4M3 R32, gdesc[UR20], R32 ;  /* 0x00200000142079f3 */ /* 0x000fe20008700820 */
[----:B------:R-:W-:Y:S01]  /*1ec0*/  UMOV UR23, 0x40000040 ;  /* 0x4000004000177882 */ /* 0x000fe20000000000 */
[----:B------:R-:W-:Y:S01]  /*1ed0*/  UMOV UR22, UR15 ;  /* 0x0000000f00167c82 */ /* 0x000fe20008000000 */
[----:B------:R-:W-:Y:S01]  /*1ee0*/  UIADD3 UR15, UR16, 0x104, URZ ;  /* 0x00000104100f7890 */ /* 0x000fe2000fffe03f */
[----:B------:R-:W-:Y:S01]  /*1ef0*/  QGMMA.64x16x32.F32.E4M3.E4M3 R24, gdesc[UR20], R24 ;  /* 0x00200000141879f3 */ /* 0x000fe20008700818 */
[----:B------:R-:W-:-:S02]  /*1f00*/  UIADD3 UR20, UR14, 0x4, URZ ;  /* 0x000000040e147890 */ /* 0x000fc4000fffe03f */
[----:B------:R-:W-:Y:S01]  /*1f10*/  UIADD3 UR22, UR16, 0x4, URZ ;  /* 0x0000000410167890 */ /* 0x000fe2000fffe03f */
[----:B------:R-:W-:Y:S01]  /*1f20*/  UMOV UR21, 0x40000040 ;  /* 0x4000004000157882 */ /* 0x000fe20000000000 */
[----:B------:R-:W-:-:S07]  /*1f30*/  UMOV UR23, 0x40000040 ;  /* 0x4000004000177882 */ /* 0x000fce0000000000 */
        /* <DEDUP_REMOVED lines=95> */
[----:B------:R-:W-:Y:S01]  /*2530*/  UMOV UR5, 0x8 ;  /* 0x0000000800057882 */ /* 0x000fe20000000000 */
[----:B------:R-:W-:Y:S01]  /*2540*/  QGMMA.64x16x32.F32.E4M3.E4M3 R32, gdesc[UR20], R32 ;  /* 0x00200000142079f3 */ /* 0x000fe20008700820 */
[----:B------:R-:W-:Y:S01]  /*2550*/  UMOV UR23, 0x40000040 ;  /* 0x4000004000177882 */ /* 0x000fe20000000000 */
[----:B------:R-:W-:Y:S01]  /*2560*/  UMOV UR22, UR15 ;  /* 0x0000000f00167c82 */ /* 0x000fe20008000000 */
[----:B------:R-:W-:Y:S01]  /*2570*/  UIADD3 UR15, UR16, 0x386, URZ ;  /* 0x00000386100f7890 */ /* 0x000fe2000fffe03f */
[----:B------:R-:W-:Y:S01]  /*2580*/  QGMMA.64x16x32.F32.E4M3.E4M3 R24, gdesc[UR20], R24 ;  /* 0x00200000141879f3 */ /* 0x000fe20008700818 */
[----:B------:R-:W-:-:S02]  /*2590*/  UIADD3 UR20, UR14, 0x206, URZ ;  /* 0x000002060e147890 */ /* 0x000fc4000fffe03f */
[----:B------:R-:W-:Y:S02]  /*25a0*/  UIADD3 UR22, UR16, 0x286, URZ ;  /* 0x0000028610167890 */ /* 0x000fe4000fffe03f */
[----:B------:R-:W-:Y:S01]  /*25b0*/  UIADD3 UR14, UR16, 0x306, URZ ;  /* 0x00000306100e7890 */ /* 0x000fe2000fffe03f */
[----:B------:R-:W-:Y:S01]  /*25c0*/  UMOV UR21, 0x40000040 ;  /* 0x4000004000157882 */ /* 0x000fe20000000000 */
[----:B------:R-:W-:-:S05]  /*25d0*/  UMOV UR23, 0x40000040 ;  /* 0x4000004000177882 */ /* 0x000fca0000000000 */
[----:B------:R-:W-:Y:S01]  /*25e0*/  QGMMA.64x16x32.F32.E4M3.E4M3 R56, gdesc[UR20], R56 ;  /* 0x00200000143879f3 */ /* 0x000fe20008700838 */
[----:B------:R-:W-:Y:S01]  /*25f0*/  UMOV UR22, UR14 ;  /* 0x0000000e00167c82 */ /* 0x000fe20008000000 */
[----:B------:R-:W-:Y:S01]  /*2600*/  UIADD3 UR14, UR16, 0x406, URZ ;  /* 0x00000406100e7890 */ /* 0x000fe2000fffe03f */
[----:B------:R-:W-:Y:S01]  /*2610*/  UMOV UR23, 0x40000040 ;  /* 0x4000004000177882 */ /* 0x000fe20000000000 */
[----:B------:R-:W-:Y:S01]  /*2620*/  UIADD3 UR16, UR16, 0x486, URZ ;  /* 0x0000048610107890 */ /* 0x000fe2000fffe03f */
[----:B------:R-:W-:Y:S01]  /*2630*/  QGMMA.64x16x32.F32.E4M3.E4M3 R48, gdesc[UR20], R48 ;  /* 0x00200000143079f3 */ /* 0x000fe20008700830 */
[----:B------:R-:W-:Y:S01]  /*2640*/  UMOV UR22, UR15 ;  /* 0x0000000f00167c82 */ /* 0x000fe20008000000 */
[----:B------:R-:W-:Y:S02]  /*2650*/  UMOV UR23, 0x40000040 ;  /* 0x4000004000177882 */ /* 0x000fe40000000000 */
[----:B------:R-:W-:Y:S01]  /*2660*/  QGMMA.64x16x32.F32.E4M3.E4M3 R40, gdesc[UR20], R40 ;  /* 0x00200000142879f3 */ /* 0x000fe20008700828 */
[----:B------:R-:W-:Y:S01]  /*2670*/  UMOV UR22, UR14 ;  /* 0x0000000e00167c82 */ /* 0x000fe20008000000 */
[----:B------:R-:W-:Y:S01]  /*2680*/  ULDC UR14, c[0x0][0x50c] ;  /* 0x00014300000e7ab9 */ /* 0x000fe20000000800 */
[----:B------:R-:W-:Y:S01]  /*2690*/  UMOV UR23, 0x40000040 ;  /* 0x4000004000177882 */ /* 0x000fe20000000000 */
[----:B------:R-:W-:Y:S01]  /*26a0*/  UISETP.NE.AND UP0, UPT, UR14, 0x8, UPT ;  /* 0x000000080e00788c */ /* 0x000fe2000bf05270 */
[----:B------:R-:W-:Y:S01]  /*26b0*/  QGMMA.64x16x32.F32.E4M3.E4M3 R32, gdesc[UR20], R32 ;  /* 0x00200000142079f3 */ /* 0x000fe20008700820 */
[----:B------:R-:W-:Y:S01]  /*26c0*/  UMOV UR22, UR16 ;  /* 0x0000001000167c82 */ /* 0x000fe20008000000 */
[----:B------:R-:W-:Y:S01]  /*26d0*/  UMOV UR23, 0x40000040 ;  /* 0x4000004000177882 */ /* 0x000fe20000000000 */
[----:B------:R-:W-:Y:S01]  /*26e0*/  USEL UR16, URZ, 0x1, UP0 ;  /* 0x000000013f107887 */ /* 0x000fe20008000000 */
[----:B------:R-:W-:Y:S05]  /*26f0*/  QGMMA.64x16x32.F32.E4M3.E4M3 R24, gdesc[UR20], R24, gsb0 ;  /* 0x00200000141879f3 */ /* 0x000fea0008000818 */
[----:B------:R-:W-:-:S13]  /*2700*/  ISETP.NE.AND P0, PT, RZ, UR16, PT ;  /* 0x00000010ff007c0c */ /* 0x000fda000bf05270 */
[----:B------:R-:W-:Y:S05]  /*2710*/  @!P0 BRA `(.L_x_25) ;  /* 0x0000000000a88947 */ /* 0x000fea0003800000 */
[----:B------:R-:W-:Y:S02]  /*2720*/  WARPGROUP.DEPBAR.LE gsb0, 0x0 ;  /* 0x00008000000079c5 */ /* 0x000fe40000010000 */
[----:B------:R-:W-:-:S01]  /*2730*/  FADD R101, RZ, R56 ;  /* 0x00000038ff657221 */ /* 0x000fc20000000000 */
[----:B------:R-:W-:Y:S01]  /*2740*/  FADD R100, RZ, R57 ;  /* 0x00000039ff647221 */ /* 0x000fe20000000000 */
        /* <DEDUP_REMOVED lines=38> */
[----:B------:R-:W-:-:S06]  /*29b0*/  UMOV UR5, URZ ;  /* 0x0000003f00057c82 */ /* 0x000fcc0008000000 */
.L_x_25:
[----:B------:R-:W-:Y:S01]  /*29c0*/  UIADD3 UR15, UR17, 0x1, URZ ;  /* 0x00000001110f7890 */ /* 0x000fe2000fffe03f */
[----:B------:R-:W-:-:S03]  /*29d0*/  UMOV UR18, 0x1 ;  /* 0x0000000100127882 */ /* 0x000fc60000000000 */
[----:B------:R-:W-:-:S04]  /*29e0*/  UISETP.NE.AND UP0, UPT, UR15, 0x6, UPT ;  /* 0x000000060f00788c */ /* 0x000fc8000bf05270 */
[----:B------:R-:W-:Y:S02]  /*29f0*/  USEL UR14, URZ, 0x1, UP0 ;  /* 0x000000013f0e7887 */ /* 0x000fe40008000000 */
[----:B------:R-:W-:Y:S02]  /*2a00*/  USEL UR15, UR15, URZ, UP0 ;  /* 0x0000003f0f0f7287 */ /* 0x000fe40008000000 */
[----:B------:R-:W-:-:S06]  /*2a10*/  ULOP3.LUT UR14, UR4, UR14, URZ, 0x3c, !UPT ;  /* 0x0000000e040e7292 */ /* 0x000fcc000f8e3c3f */
[----:B------:R-:W-:-:S07]  /*2a20*/  IMAD.U32 R104, RZ, RZ, UR14 ;  /* 0x0000000eff687e24 */ /* 0x000fce000f8e00ff */
.L_x_20:
[----:B------:R-:W-:-:S06]  /*2a30*/  UISETP.GE.AND UP0, UPT, UR10, 0x1, UPT ;  /* 0x000000010a00788c */ /* 0x000fcc000bf06270 */
[----:B------:R-:W-:-:S13]  /*2a40*/  PLOP3.LUT P0, PT, PT, PT, UP0, 0x80, 0x0 ;  /* 0x000000000000781c */ /* 0x000fda0003f0f008 */
[----:B------:R-:W-:Y:S05]  /*2a50*/  @!P0 BRA `(.L_x_26) ;  /* 0x0000001000288947 */ /* 0x000fea0003800000 */
[----:B01----:R-:W-:Y:S01]  /*2a60*/  IMAD.U32 R16, RZ, RZ, UR10 ;  /* 0x0000000aff107e24 */ /* 0x003fe2000f8e00ff */
[----:B------:R-:W-:Y:S01]  /*2a70*/  ULDC UR14, c[0x0][0x50c] ;  /* 0x00014300000e7ab9 */ /* 0x000fe20000000800 */
[----:B------:R-:W-:-:S07]  /*2a80*/  IMAD.U32 R17, RZ, RZ, UR17 ;  /* 0x00000011ff117e24 */ /* 0x000fce000f8e00ff */
.L_x_34:
[----:B------:R-:W-:-:S13]  /*2a90*/  ISETP.NE.AND P1, PT, R102, 0x3, PT ;  /* 0x000000036600780c */ /* 0x000fda0003f25270 */
[----:B------:R-:W-:Y:S05]  /*2aa0*/  @!P1 BRA `(.L_x_27) ;  /* 0x0000000000049947 */ /* 0x000fea0003800000 */
[----:B------:R-:W-:Y:S01]  /*2ab0*/  BPT.TRAP 0x1 ;  /* 0x000000040000795c */ /* 0x000fe20000300000 */
.L_x_27:
[----:B------:R-:W-:Y:S01]  /*2ac0*/  ULEA UR19, UR15, UR8, 0x3 ;  /* 0x000000080f137291 */ /* 0x000fe2000f8e183f */
[----:B------:R-:W-:-:S08]  /*2ad0*/  SHF.L.U32 R18, R104, 0x1f, RZ ;  /* 0x0000001f68127819 */ /* 0x000fd000000006ff */
[----:B------:R0:W1:Y:S01]  /*2ae0*/  SYNCS.PHASECHK.TRANS64.TRYWAIT P0, [UR19], R18 ;  /* 0x00000012ff0075a7 */ /* 0x0000620008000153 */
[----:B------:R-:W-:Y:S05]  /*2af0*/  @!P1 BRA `(.L_x_28) ;  /* 0x0000000000049947 */ /* 0x000fea0003800000 */
[----:B------:R-:W-:Y:S01]  /*2b00*/  BPT.TRAP 0x1 ;  /* 0x000000040000795c */ /* 0x000fe20000300000 */
.L_x_28:
[----:B-1----:R-:W-:Y:S05]  /*2b10*/  @P0 BRA `(.L_x_29) ;  /* 0x0000000000080947 */ /* 0x002fea0003800000 */
[----:B------:R-:W1:Y:S02]  /*2b20*/  SYNCS.PHASECHK.TRANS64.TRYWAIT P0, [UR19], R18 ;  /* 0x00000012ff0075a7 */ /* 0x000e640008000153 */
[----:B-1----:R-:W-:Y:S05]  /*2b30*/  @!P0 BRA `(.L_x_30) ;  /* 0x0000005c00a48947 */ /* 0x002fea0003800000 */
.L_x_29:
[----:B------:R-:W-:Y:S01]  /*2b40*/  UIADD3 UR19, UR8, 0x18180, URZ ;  /* 0x0001818008137890 */ /* 0x000fe2000fffe03f */
[----:B------:R-:W-:Y:S01]  /*2b50*/  WARPGROUP.ARRIVE ;  /* 0x00000000000079c5 */ /* 0x000fe20000000000 */
[----:B------:R-:W-:Y:S02]  /*2b60*/  UIADD3 UR20, UR8, 0x180, URZ ;  /* 0x0000018008147890 */ /* 0x000fe4000fffe03f */
[----:B------:R-:W-:Y:S02]  /*2b70*/  USHF.R.U32.HI UR19, URZ, 0x4, UR19 ;  /* 0x000000043f137899 */ /* 0x000fe40008011613 */
[----:B------:R-:W-:Y:S02]  /*2b80*/  USHF.R.U32.HI UR20, URZ, 0x4, UR20 ;  /* 0x000000043f147899 */ /* 0x000fe40008011614 */
[----:B------:R-:W-:Y:S02]  /*2b90*/  UISETP.NE.AND UP0, UPT, UR16, URZ, UPT ;  /* 0x0000003f1000728c */ /* 0x000fe4000bf05270 */
[----:B------:R-:W-:-:S02]  /*2ba0*/  ULOP3.LUT UR19, UR19, 0x3fff, URZ, 0xc0, !UPT ;  /* 0x00003fff13137892 */ /* 0x000fc4000f8ec03f */
[----:B------:R-:W-:Y:S02]  /*2bb0*/  ULOP3.LUT UR20, UR20, 0x3fff, URZ, 0xc0, !UPT ;  /* 0x00003fff14147892 */ /* 0x000fe4000f8ec03f */
[----:B------:R-:W-:Y:S02]  /*2bc0*/  USEL UR18, UR18, URZ, !UP0 ;  /* 0x0000003f12127287 */ /* 0x000fe4000c000000 */
[----:B------:R-:W-:Y:S02]  /*2bd0*/  ULOP3.LUT UR16, UR19, 0x10000, URZ, 0xfc, !UPT ;  /* 0x0001000013107892 */ /* 0x000fe4000f8efc3f */
[----:B------:R-:W-:Y:S02]  /*2be0*/  ULOP3.LUT UR20, UR20, 0x10000, URZ, 0xfc, !UPT ;  /* 0x0001000014147892 */ /* 0x000fe4000f8efc3f */
[----:B------:R-:W-:Y:S02]  /*2bf0*/  UISETP.NE.U32.AND UP0, UPT, UR18, URZ, UPT ;  /* 0x0000003f1200728c */ /* 0x000fe4000bf05070 */
[----:B------:R-:W-:-:S02]  /*2c00*/  UIMAD UR16, UR15, 0x500, UR16 ;  /* 0x000005000f1078a4 */ /* 0x000fc4000f8e0210 */
[----:B------:R-:W-:Y:S02]  /*2c10*/  ULEA UR18, UR15, UR20, 0xa ;  /* 0x000000140f127291 */ /* 0x000fe4000f8e503f */
[----:B------:R-:W-:Y:S02]  /*2c20*/  UIADD3 UR19, UR16, 0x80, URZ ;  /* 0x0000008010137890 */ /* 0x000fe4000fffe03f */
[----:B------:R-:W-:Y:S01]  /*2c30*/  UIADD3 UR26, UR16, 0x100, URZ ;  /* 0x00000100101a7890 */ /* 0x000fe2000fffe03f */
[----:B------:R-:W-:Y:S02]  /*2c40*/  UMOV UR21, 0x40000040 ;  /* 0x4000004000157882 */ /* 0x000fe40000000000 */
[----:B------:R-:W-:Y:S01]  /*2c50*/  UMOV UR20, UR18 ;  /* 0x0000001200147c82 */ /* 0x000fe20008000000 */
[----:B------:R-:W-:Y:S01]  /*2c60*/  UMOV UR22, UR16 ;  /* 0x0000001000167c82 */ /* 0x000fe20008000000 */
[----:B------:R-:W-:Y:S01]  /*2c70*/  UMOV UR23, 0x40000040 ;  /* 0x4000004000177882 */ /* 0x000fe20000000000 */
[----:B------:R-:W-:Y:S01]  /*2c80*/  UIADD3 UR27, UR16, 0x180, URZ ;  /* 0x00000180101b7890 */ /* 0x000fe2000fffe03f */
[----:B------:R-:W-:Y:S01]  /*2c90*/  QGMMA.64x16x32.F32.E4M3.E4M3 R56, gdesc[UR20], R56, UP0 ;  /* 0x00200000143879f3 */ /* 0x000fe2000bf00838 */
        /* <DEDUP_REMOVED lines=16> */
[----:B------:R-:W-:-:S02]  /*2da0*/  UIADD3 UR20, UR18, 0x2, URZ ;  /* 0x0000000212147890 */ /* 0x000fc4000fffe03f */
[----:B------:R-:W-:Y:S01]  /*2db0*/  UIADD3 UR22, UR16, 0x2, URZ ;  /* 0x0000000210167890 */ /* 0x000fe2000fffe03f */
[----:B------:R-:W-:Y:S01]  /*2dc0*/  UMOV UR21, 0x40000040 ;  /* 0x4000004000157882 */ /* 0x000fe20000000000 */
[----:B------:R-:W-:Y:S01]  /*2dd0*/  UMOV UR23, 0x40000040 ;  /* 0x4000004000177882 */ /* 0x000fe20000000000 */
[----:B------:R-:W-:-:S04]  /*2de0*/  UIADD3 UR5, UR5, 0x8, URZ ;  /* 0x0000000805057890 */ /* 0x000fc8000fffe03f */
[----:B------:R-:W-:Y:S02]  /*2df0*/  UISETP.NE.AND UP0, UPT, UR5, UR14, UPT ;  /* 0x0000000e0500728c */ /* 0x000fe4000bf05270 */
        /* <DEDUP_REMOVED lines=115> */
[----:B------:R-:W-:-:S02]  /*3530*/  UMOV UR23, 0x40000040 ;  /* 0x4000004000177882 */ /* 0x000fc40000000000 */
[----:B------:R-:W-:Y:S01]  /*3540*/  QGMMA.64x16x32.F32.E4M3.E4M3 R32, gdesc[UR20], R32 ;  /* 0x00200000142079f3 */ /* 0x000fe20008700820 */
[----:B------:R-:W-:Y:S01]  /*3550*/  UMOV UR22, UR19 ;  /* 0x0000001300167c82 */ /* 0x000fe20008000000 */
[----:B------:R-:W-:Y:S01]  /*3560*/  UMOV UR23, 0x40000040 ;  /* 0x4000004000177882 */ /* 0x000fe20000000000 */
[----:B------:R-:W-:Y:S01]  /*3570*/  UIADD3 UR19, UR16, 0x386, URZ ;  /* 0x0000038610137890 */ /* 0x000fe2000fffe03f */
[----:B------:R-:W-:Y:S01]  /*3580*/  QGMMA.64x16x32.F32.E4M3.E4M3 R24, gdesc[UR20], R24 ;  /* 0x00200000141879f3 */ /* 0x000fe20008700818 */
[----:B------:R-:W-:Y:S02]  /*3590*/  UIADD3 UR20, UR18, 0x206, URZ ;  /* 0x0000020612147890 */ /* 0x000fe4000fffe03f */
[----:B------:R-:W-:Y:S02]  /*35a0*/  UIADD3 UR22, UR16, 0x286, URZ ;  /* 0x0000028610167890 */ /* 0x000fe4000fffe03f */
[----:B------:R-:W-:Y:S01]  /*35b0*/  UIADD3 UR18, UR16, 0x306, URZ ;  /* 0x0000030610127890 */ /* 0x000fe2000fffe03f */
[----:B------:R-:W-:Y:S01]  /*35c0*/  UMOV UR21, 0x40000040 ;  /* 0x4000004000157882 */ /* 0x000fe20000000000 */
[----:B------:R-:W-:Y:S01]  /*35d0*/  UMOV UR23, 0x40000040 ;  /* 0x4000004000177882 */ /* 0x000fe20000000000 */
[----:B------:R-:W-:-:S04]  /*35e0*/  UIADD3 UR16, UR16, 0x486, URZ ;  /* 0x0000048610107890 */ /* 0x000fc8000fffe03f */
[----:B------:R-:W-:Y:S01]  /*35f0*/  QGMMA.64x16x32.F32.E4M3.E4M3 R56, gdesc[UR20], R56 ;  /* 0x00200000143879f3 */ /* 0x000fe20008700838 */
[----:B------:R-:W-:Y:S01]  /*3600*/  UMOV UR22, UR18 ;  /* 0x0000001200167c82 */ /* 0x000fe20008000000 */
[----:B------:R-:W-:Y:S02]  /*3610*/  UMOV UR23, 0x40000040 ;  /* 0x4000004000177882 */ /* 0x000fe40000000000 */
[----:B------:R-:W-:Y:S01]  /*3620*/  QGMMA.64x16x32.F32.E4M3.E4M3 R48, gdesc[UR20], R48 ;  /* 0x00200000143079f3 */ /* 0x000fe20008700830 */
[----:B------:R-:W-:Y:S01]  /*3630*/  UMOV UR22, UR19 ;  /* 0x0000001300167c82 */ /* 0x000fe20008000000 */
[----:B------:R-:W-:Y:S02]  /*3640*/  UMOV UR23, 0x40000040 ;  /* 0x4000004000177882 */ /* 0x000fe40000000000 */
[----:B------:R-:W-:Y:S01]  /*3650*/  QGMMA.64x16x32.F32.E4M3.E4M3 R40, gdesc[UR20], R40 ;  /* 0x00200000142879f3 */ /* 0x000fe20008700828 */
[----:B------:R-:W-:Y:S01]  /*3660*/  UMOV UR22, UR26 ;  /* 0x0000001a00167c82 */ /* 0x000fe20008000000 */
[----:B------:R-:W-:-:S02]  /*3670*/  UMOV UR23, 0x40000040 ;  /* 0x4000004000177882 */ /* 0x000fc40000000000 */
[----:B------:R-:W-:Y:S01]  /*3680*/  QGMMA.64x16x32.F32.E4M3.E4M3 R32, gdesc[UR20], R32 ;  /* 0x00200000142079f3 */ /* 0x000fe20008700820 */
[----:B------:R-:W-:Y:S01]  /*3690*/  UMOV UR22, UR16 ;  /* 0x0000001000167c82 */ /* 0x000fe20008000000 */
[----:B------:R-:W-:Y:S01]  /*36a0*/  UMOV UR23, 0x40000040 ;  /* 0x4000004000177882 */ /* 0x000fe20000000000 */
[----:B------:R-:W-:Y:S01]  /*36b0*/  USEL UR16, URZ, 0x1, UP0 ;  /* 0x000000013f107887 */ /* 0x000fe20008000000 */
[----:B------:R-:W-:Y:S05]  /*36c0*/  QGMMA.64x16x32.F32.E4M3.E4M3 R24, gdesc[UR20], R24, gsb0 ;  /* 0x00200000141879f3 */ /* 0x000fea0008000818 */
[----:B------:R-:W-:Y:S01]  /*36d0*/  ISETP.NE.AND P0, PT, RZ, UR16, PT ;  /* 0x00000010ff007c0c */ /* 0x000fe2000bf05270 */
[----:B------:R-:W-:-:S12]  /*36e0*/  WARPGROUP.DEPBAR.LE gsb0, 0x1 ;  /* 0x00008000000079c5 */ /* 0x000fd80000010100 */
[----:B------:R-:W-:Y:S05]  /*36f0*/  @!P0 BRA `(.L_x_31) ;  /* 0x0000000000a88947 */ /* 0x000fea0003800000 */
[----:B------:R-:W-:Y:S02]  /*3700*/  WARPGROUP.DEPBAR.LE gsb0, 0x0 ;  /* 0x00008000000079c5 */ /* 0x000fe40000010000 */
[----:B------:R-:W-:-:S01]  /*3710*/  FADD R101, R56, R101 ;  /* 0x0000006538657221 */ /* 0x000fc20000000000 */
[----:B------:R-:W-:Y:S01]  /*3720*/  FADD R100, R57, R100 ;  /* 0x0000006439647221 */ /* 0x000fe20000000000 */
        /* <DEDUP_REMOVED lines=38> */
[----:B------:R-:W-:-:S06]  /*3990*/  UMOV UR5, URZ ;  /* 0x0000003f00057c82 */ /* 0x000fcc0008000000 */
.L_x_31:
[----:B------:R-:W-:Y:S05]  /*39a0*/  @!P1 BRA `(.L_x_32) ;  /* 0x0000000000049947 */ /* 0x000fea0003800000 */
[----:B------:R-:W-:Y:S01]  /*39b0*/  BPT.TRAP 0x1 ;  /* 0x000000040000795c */ /* 0x000fe20000300000 */
.L_x_32:
[----:B------:R-:W-:-:S13]  /*39c0*/  ISETP.NE.AND P0, PT, R13, RZ, PT ;  /* 0x000000ff0d00720c */ /* 0x000fda0003f05270 */
[----:B01----:R-:W-:-:S05]  /*39d0*/  @P0 LEA R18, R17, UR8, 0x3 ;  /* 0x0000000811120c11 */ /* 0x003fca000f8e18ff */
[----:B------:R-:W-:-:S05]  /*39e0*/  @P0 VIADD R19, R18, 0x30 ;  /* 0x0000003012130836 */ /* 0x000fca0000000000 */
[----:B------:R-:W-:-:S04]  /*39f0*/  @P0 PRMT R19, R12, 0x654, R19 ;  /* 0x000006540c130816 */ /* 0x000fc80000000013 */
[----:B------:R0:W-:Y:S01]  /*3a00*/  @P0 SYNCS.ARRIVE.TRANS64.RED.A1T0 RZ, [R19+URZ], RZ ;  /* 0x000000ff13ff09a7 */ /* 0x0001e2000810043f */
[----:B------:R-:W-:-:S13]  /*3a10*/  ISETP.GT.U32.AND P0, PT, R7, 0x1, PT ;  /* 0x000000010700780c */ /* 0x000fda0003f04070 */
[----:B0-----:R-:W-:Y:S05]  /*3a20*/  @P0 BRA `(.L_x_33) ;  /* 0x0000000000040947 */ /* 0x001fea0003800000 */
[----:B------:R-:W-:Y:S01]  /*3a30*/  BPT.TRAP 0x1 ;  /* 0x000000040000795c */ /* 0x000fe20000300000 */
.L_x_33:
[----:B------:R-:W-:Y:S01]  /*3a40*/  UIADD3 UR15, UR15, 0x1, URZ ;  /* 0x000000010f0f7890 */ /* 0x000fe2000fffe03f */
[C---:B------:R-:W-:Y:S01]  /*3a50*/  ISETP.GT.AND P1, PT, R16.reuse, 0x1, PT ;  /* 0x000000011000780c */ /* 0x040fe20003f24270 */
[----:B------:R-:W-:Y:S02]  /*3a60*/  VIADD R17, R17, 0x1 ;  /* 0x0000000111117836 */ /* 0x000fe40000000000 */
[----:B------:R-:W-:Y:S01]  /*3a70*/  UISETP.NE.AND UP0, UPT, UR15, 0x6, UPT ;  /* 0x000000060f00788c */ /* 0x000fe2000bf05270 */
[----:B------:R-:W-:Y:S02]  /*3a80*/  VIADD R16, R16, 0xffffffff ;  /* 0xffffffff10107836 */ /* 0x000fe40000000000 */
[C---:B------:R-:W-:Y:S01]  /*3a90*/  ISETP.NE.AND P0, PT, R17.reuse, 0x6, PT ;  /* 0x000000061100780c */ /* 0x040fe20003f05270 */
[----:B------:R-:W-:Y:S02]  /*3aa0*/  USEL UR18, URZ, 0x1, UP0 ;  /* 0x000000013f127887 */ /* 0x000fe40008000000 */
[----:B------:R-:W-:Y:S01]  /*3ab0*/  USEL UR15, UR15, URZ, UP0 ;  /* 0x0000003f0f0f7287 */ /* 0x000fe20008000000 */
[----:B------:R-:W-:-:S03]  /*3ac0*/  SEL R17, R17, RZ, P0 ;  /* 0x000000ff11117207 */ /* 0x000fc60000000000 */
[----:B------:R-:W-:Y:S01]  /*3ad0*/  LOP3.LUT R104, R104, UR18, RZ, 0x3c, !PT ;  /* 0x0000001268687c12 */ /* 0x000fe2000f8e3cff */
[----:B------:R-:W-:Y:S01]  /*3ae0*/  UMOV UR18, 0x1 ;  /* 0x0000000100127882 */ /* 0x000fe20000000000 */
[----:B------:R-:W-:Y:S06]  /*3af0*/  @P1 BRA `(.L_x_34) ;  /* 0xffffffec00e41947 */ /* 0x000fec000383ffff */
.L_x_26:
[----:B------:R-:W-:Y:S01]  /*3b00*/  UISETP.NE.AND UP0, UPT, UR5, URZ, UPT ;  /* 0x0000003f0500728c */ /* 0x000fe2000bf05270 */
[----:B01----:R-:W0:Y:S01]  /*3b10*/  LDC R16, c[0x0][0x28c] ;  /* 0x0000a300ff107b82 */ /* 0x003e220000000800 */
[----:B------:R-:W-:Y:S02]  /*3b20*/  IMAD.U32 R17, RZ, RZ, UR12 ;  /* 0x0000000cff117e24 */ /* 0x000fe4000f8e00ff */
[----:B------:R-:W-:-:S06]  /*3b30*/  USEL UR5, URZ, 0x1, !UP0 ;  /* 0x000000013f057887 */ /* 0x000fcc000c000000 */
[----:B------:R-:W-:-:S13]  /*3b40*/  ISETP.NE.AND P0, PT, RZ, UR5, PT ;  /* 0x00000005ff007c0c */ /* 0x000fda000bf05270 */
[----:B------:R-:W-:Y:S05]  /*3b50*/  @!P0 BRA `(.L_x_35) ;  /* 0x0000000000a48947 */ /* 0x000fea0003800000 */
[----:B------:R-:W-:Y:S02]  /*3b60*/  WARPGROUP.DEPBAR.LE gsb0, 0x0 ;  /* 0x00008000000079c5 */ /* 0x000fe40000010000 */
[----:B------:R-:W-:Y:S01]  /*3b70*/  FADD R101, R56, R101 ;  /* 0x0000006538657221 */ /* 0x000fe20000000000 */
        /* <DEDUP_REMOVED lines=38> */
[----:B------:R-:W-:-:S07]  /*3de0*/  FADD R22, R22, R31 ;  /* 0x0000001f16167221 */ /* 0x000fce0000000000 */
.L_x_35:
[----:B0-----:R-:W-:Y:S01]  /*3df0*/  ISETP.GE.AND P0, PT, R16, 0x1, PT ;  /* 0x000000011000780c */ /* 0x001fe20003f06270 */
[----:B------:R0:W-:Y:S01]  /*3e00*/  SYNCS.ARRIVE.TRANS64.A1T0 RZ, [R17+UR9], RZ ;  /* 0x000000ff11ff79a7 */ /* 0x0001e20008100009 */
[----:B------:R-:W-:-:S11]  /*3e10*/  WARPGROUP.DEPBAR.LE gsb0, 0x0 ;  /* 0x00008000000079c5 */ /* 0x000fd60000010000 */
[----:B------:R-:W-:Y:S05]  /*3e20*/  @!P0 BRA `(.L_x_36) ;  /* 0x0000000000488947 */ /* 0x000fea0003800000 */
[----:B------:R-:W-:-:S13]  /*3e30*/  ISETP.NE.AND P0, PT, R102, 0x3, PT ;  /* 0x000000036600780c */ /* 0x000fda0003f05270 */
[----:B------:R-:W-:Y:S05]  /*3e40*/  @!P0 BRA `(.L_x_37) ;  /* 0x0000000000048947 */ /* 0x000fea0003800000 */
[----:B------:R-:W-:Y:S01]  /*3e50*/  BPT.TRAP 0x1 ;  /* 0x000000040000795c */ /* 0x000fe20000300000 */
.L_x_37:
[----:B------:R-:W-:-:S13]  /*3e60*/  ISETP.NE.AND P0, PT, R13, RZ, PT ;  /* 0x000000ff0d00720c */ /* 0x000fda0003f05270 */
[----:B------:R-:W-:-:S05]  /*3e70*/  VOTEU.ANY UP0, P0 ;  /* 0x00000000003f7886 */ /* 0x000fca0000000100 */
[----:B------:R-:W-:-:S06]  /*3e80*/  @UP0 UIADD3 UR5, UR10, UR17, URZ ;  /* 0x000000110a050290 */ /* 0x000fcc000fffe03f */
[----:B------:R-:W-:Y:S02]  /*3e90*/  IMAD.U32 R16, RZ, RZ, UR5 ;  /* 0x00000005ff107e24 */ /* 0x000fe4000f8e00ff */
[----:B------:R-:W-:Y:S02]  /*3ea0*/  IMAD.U32 R19, RZ, RZ, UR5 ;  /* 0x00000005ff137e24 */ /* 0x000fe4000f8e00ff */
[----:B0-----:R-:W-:-:S05]  /*3eb0*/  @P0 IMAD.WIDE.U32 R16, R16, -0x55555555, RZ ;  /* 0xaaaaaaab10100825 */ /* 0x001fca00078e00ff */
[----:B------:R-:W-:-:S05]  /*3ec0*/  @P0 SHF.R.U32.HI R16, RZ, 0x2, R17 ;  /* 0x00000002ff100819 */ /* 0x000fca0000011611 */
[----:B------:R-:W-:-:S05]  /*3ed0*/  @P0 IMAD R16, R16, -0x6, R19 ;  /* 0xfffffffa10100824 */ /* 0x000fca00078e0213 */
[----:B------:R-:W-:-:S05]  /*3ee0*/  @P0 LEA R16, R16, UR8, 0x3 ;  /* 0x0000000810100c11 */ /* 0x000fca000f8e18ff */
[----:B------:R-:W-:-:S05]  /*3ef0*/  @P0 VIADD R17, R16, 0x30 ;  /* 0x0000003010110836 */ /* 0x000fca0000000000 */
[----:B------:R-:W-:-:S04]  /*3f00*/  @P0 PRMT R17, R12, 0x654, R17 ;  /* 0x000006540c110816 */ /* 0x000fc80000000011 */
[----:B------:R1:W-:Y:S01]  /*3f10*/  @P0 SYNCS.ARRIVE.TRANS64.RED.A1T0 RZ, [R17+URZ], RZ ;  /* 0x000000ff11ff09a7 */ /* 0x0003e2000810043f */
[----:B------:R-:W-:-:S13]  /*3f20*/  ISETP.GT.U32.AND P0, PT, R7, 0x1, PT ;  /* 0x000000010700780c */ /* 0x000fda0003f04070 */
[----:B-1----:R-:W-:Y:S05]  /*3f30*/  @P0 BRA `(.L_x_36) ;  /* 0x0000000000040947 */ /* 0x002fea0003800000 */
[----:B------:R-:W-:Y:S01]  /*3f40*/  BPT.TRAP 0x1 ;  /* 0x000000040000795c */ /* 0x000fe20000300000 */
.L_x_36:
[----:B------:R-:W-:Y:S01]  /*3f50*/  SHF.L.U32 R16, R103, 0x1f, RZ ;  /* 0x0000001f67107819 */ /* 0x000fe200000006ff */
[----:B------:R-:W-:Y:S01]  /*3f60*/  UIADD3 UR17, UR7, UR17, URZ ;  /* 0x0000001107117290 */ /* 0x000fe2000fffe03f */
[----:B------:R-:W1:Y:S01]  /*3f70*/  LDC R19, c[0x0][0x288] ;  /* 0x0000a200ff137b82 */ /* 0x000e620000000800 */
[----:B------:R-:W-:Y:S01]  /*3f80*/  UISETP.GE.U32.AND UP1, UPT, UR7, 0x6, UPT ;  /* 0x000000060700788c */ /* 0x000fe2000bf26070 */
[----:B------:R-:W-:Y:S01]  /*3f90*/  IMAD.SHL.U32 R24, R20, 0x2, RZ ;  /* 0x0000000214187824 */ /* 0x000fe200078e00ff */
[----:B------:R-:W-:Y:S02]  /*3fa0*/  UISETP.GT.U32.AND UP0, UPT, UR17, 0x5, UPT ;  /* 0x000000051100788c */ /* 0x000fe4000bf04070 */
[----:B------:R-:W-:Y:S02]  /*3fb0*/  UIMAD.WIDE.U32 UR14, UR17, -0x55555555, URZ ;  /* 0xaaaaaaab110e78a5 */ /* 0x000fe4000f8e003f */
[----:B------:R-:W-:Y:S01]  /*3fc0*/  UISETP.LT.U32.AND UP0, UPT, UR7, 0x6, UP0 ;  /* 0x000000060700788c */ /* 0x000fe20008701070 */
[----:B------:R-:W4:Y:S01]  /*3fd0*/  SYNCS.PHASECHK.TRANS64.TRYWAIT P0, [UR11+0x8], R16 ;  /* 0x00000810ff0075a7 */ /* 0x000f22000800014b */
[----:B------:R-:W-:Y:S01]  /*3fe0*/  USHF.R.U32.HI UR14, URZ, 0x2, UR15 ;  /* 0x000000023f0e7899 */ /* 0x000fe2000801160f */
[----:B------:R-:W-:Y:S01]  /*3ff0*/  SHF.R.S32.HI R25, RZ, 0x1f, R24 ;  /* 0x0000001fff197819 */ /* 0x000fe20000011418 */
[----:B------:R-:W-:-:S02]  /*4000*/  USEL UR5, URZ, 0x1, !UP0 ;  /* 0x000000013f057887 */ /* 0x000fc4000c000000 */
[----:B------:R-:W-:Y:S02]  /*4010*/  UIMAD UR17, UR14, -0x6, UR17 ;  /* 0xfffffffa0e1178a4 */ /* 0x000fe4000f8e0211 */
[----:B------:R-:W-:-:S04]  /*4020*/  ULOP3.LUT UR4, UR4, UR5, URZ, 0x3c, !UPT ;  /* 0x0000000504047292 */ /* 0x000fc8000f8e3c3f */
[----:B------:R-:W-:Y:S01]  /*4030*/  @UP1 ULOP3.LUT UR4, UR4, 0x1, UR14, 0x78, !UPT ;  /* 0x0000000104041892 */ /* 0x000fe2000f8e780e */
[----:B-1--4-:R-:W-:Y:S11]  /*4040*/  @!P0 BRA `(.L_x_38) ;  /* 0x0000004800788947 */ /* 0x012ff60003800000 */
.L_x_150:
[----:B------:R-:W-:Y:S01]  /*4050*/  IMAD.SHL.U32 R26, R6, 0x40, RZ ;  /* 0x00000040061a7824 */ /* 0x000fe200078e00ff */
[----:B------:R-:W-:Y:S01]  /*4060*/  ULDC UR5, c[0x0][0x284] ;  /* 0x0000a10000057ab9 */ /* 0x000fe20000000800 */
[----:B------:R-:W-:Y:S01]  /*4070*/  IMAD R27, R5, 0x50, RZ ;  /* 0x00000050051b7824 */ /* 0x000fe200078e02ff */
[----:B------:R-:W-:Y:S01]  /*4080*/  SHF.R.S32.HI R33, RZ, 0x1f, R4 ;  /* 0x0000001fff217819 */ /* 0x000fe20000011404 */
[----:B------:R-:W-:Y:S01]  /*4090*/  ULDC.64 UR14, c[0x0][0x5d0] ;  /* 0x00017400000e7ab9 */ /* 0x000fe20000000a00 */
[----:B------:R-:W-:Y:S01]  /*40a0*/  ISETP.GE.AND P0, PT, R26, UR5, PT ;  /* 0x000000051a007c0c */ /* 0x000fe2000bf06270 */
[----:B0-----:R-:W-:Y:S01]  /*40b0*/  IMAD.WIDE.U32 R16, R4, UR14, R24 ;  /* 0x0000000e04107c25 */ /* 0x001fe2000f8e0018 */
[----:B------:R-:W-:Y:S02]  /*40c0*/  SHF.R.S32.HI R32, RZ, 0x1f, R27 ;  /* 0x0000001fff207819 */ /* 0x000fe4000001141b */
[----:B------:R-:W-:Y:S01]  /*40d0*/  ISETP.GE.OR P0, PT, R27, R19, P0 ;  /* 0x000000131b00720c */ /* 0x000fe20000706670 */
[----:B------:R-:W-:Y:S01]  /*40e0*/  IMAD R5, R33, UR14, RZ ;  /* 0x0000000e21057c24 */ /* 0x000fe2000f8e02ff */
[----:B------:R-:W-:-:S03]  /*40f0*/  IADD3 R16, P1, R27, R16, RZ ;  /* 0x000000101b107210 */ /* 0x000fc60007f3e0ff */
[----:B------:R-:W-:-:S05]  /*4100*/  IMAD R5, R4, UR15, R5 ;  /* 0x0000000f04057c24 */ /* 0x000fca000f8e0205 */
[----:B------:R-:W-:-:S03]  /*4110*/  IADD3.X R17, R32, R17, R5, P1, !PT ;  /* 0x0000001120117210 */ /* 0x000fc60000ffe405 */
[----:B------:R-:W-:Y:S05]  /*4120*/  @P0 BRA `(.L_x_39) ;  /* 0x0000002c00e80947 */ /* 0x000fea0003800000 */
[----:B------:R-:W0:Y:S01]  /*4130*/  LDC.64 R30, c[0x0][0x5c8] ;  /* 0x00017200ff1e7b82 */ /* 0x000e220000000a00 */
[----:B------:R-:W-:Y:S01]  /*4140*/  IMAD.WIDE R28, R6, 0x40, R10 ;  /* 0x00000040061c7825 */ /* 0x000fe200078e020a */
[----:B------:R-:W-:Y:S01]  /*4150*/  ULDC.64 UR14, c[0x0][0x5c0] ;  /* 0x00017000000e7ab9 */ /* 0x000fe20000000a00 */
[----:B------:R-:W-:Y:S02]  /*4160*/  BSSY B0, `(.L_x_39) ;  /* 0x00002f6000007945 */ /* 0x000fe40003800000 */
[-C--:B0-----:R-:W-:Y:S02]  /*4170*/  IMAD R5, R29, R30.reuse, RZ ;  /* 0x0000001e1d057224 */ /* 0x081fe400078e02ff */
[----:B------:R-:W-:-:S04]  /*4180*/  IMAD.WIDE.U32 R16, R28, R30, R16 ;  /* 0x0000001e1c107225 */ /* 0x000fc800078e0010 */
[----:B------:R-:W-:Y:S01]  /*4190*/  IMAD R5, R28, R31, R5 ;  /* 0x0000001f1c057224 */ /* 0x000fe200078e0205 */
[----:B------:R-:W-:Y:S02]  /*41a0*/  LEA R18, P0, R30, R16, 0x3 ;  /* 0x000000101e127211 */ /* 0x000fe400078018ff */
[----:B------:R-:W-:Y:S01]  /*41b0*/  IADD3 R16, P1, R16, UR14, RZ ;  /* 0x0000000e10107c10 */ /* 0x000fe2000ff3e0ff */
[----:B------:R-:W-:Y:S01]  /*41c0*/  IMAD.IADD R17, R17, 0x1, R5 ;  /* 0x0000000111117824 */ /* 0x000fe200078e0205 */
[----:B------:R-:W-:Y:S01]  /*41d0*/  IADD3 R18, P2, R18, UR14, RZ ;  /* 0x0000000e12127c10 */ /* 0x000fe2000ff5e0ff */
[----:B------:R-:W-:-:S03]  /*41e0*/  IMAD R5, R20, -0x2, R19 ;  /* 0xfffffffe14057824 */ /* 0x000fc600078e0213 */
[----:B------:R-:W-:Y:S02]  /*41f0*/  LEA.HI.X R6, R30, R17, R31, 0x3, P0 ;  /* 0x000000111e067211 */ /* 0x000fe400000f1c1f */
[----:B---3-5:R-:W-:Y:S02]  /*4200*/  FSETP.NEU.AND P0, PT, R15, RZ, PT ;  /* 0x000000ff0f00720b */ /* 0x028fe40003f0d000 */
[----:B------:R-:W-:Y:S02]  /*4210*/  IADD3.X R17, R17, UR15, RZ, P1, !PT ;  /* 0x0000000f11117c10 */ /* 0x000fe40008ffe4ff */
[----:B------:R-:W-:Y:S01]  /*4220*/  IADD3.X R19, R6, UR15, RZ, P2, !PT ;  /* 0x0000000f06137c10 */ /* 0x000fe200097fe4ff */
[----:B------:R-:W-:Y:S02]  /*4230*/  IMAD.IADD R6, R21, 0x1, -R26 ;  /* 0x0000000115067824 */ /* 0x000fe400078e0a1a */
[----:B------:R-:W-:-:S06]  /*4240*/  IMAD.IADD R26, R5, 0x1, -R27 ;  /* 0x00000001051a7824 */ /* 0x000fcc00078e0a1b */
[----:B------:R-:W-:Y:S05]  /*4250*/  @!P0 BRA `(.L_x_40) ;  /* 0x0000002000c88947 */ /* 0x000fea0003800000 */
[----:B------:R-:W-:Y:S01]  /*4260*/  ULDC.64 UR14, c[0x0][0x5b8] ;  /* 0x00016e00000e7ab9 */ /* 0x000fe20000000a00 */
[----:B------:R-:W-:Y:S01]  /*4270*/  ULDC.64 UR18, c[0x0][0x5a8] ;  /* 0x00016a0000127ab9 */ /* 0x000fe20000000a00 */
[----:B------:R-:W-:Y:S01]  /*4280*/  IMAD.WIDE.U32 R24, R4, UR14, R24 ;  /* 0x0000000e04187c25 */ /* 0x000fe2000f8e0018 */
[----:B------:R-:W-:Y:S03]  /*4290*/  BSSY B1, `(.L_x_41) ;  /* 0x0000010000017945 */ /* 0x000fe60003800000 */
[----:B------:R-:W-:Y:S01]  /*42a0*/  IMAD R5, R33, UR14, RZ ;  /* 0x0000000e21057c24 */ /* 0x000fe2000f8e02ff */
[----:B------:R-:W-:-:S03]  /*42b0*/  IADD3 R24, P0, R27, R24, RZ ;  /* 0x000000181b187210 */ /* 0x000fc60007f1e0ff */
[----:B------:R-:W-:Y:S01]  /*42c0*/  IMAD R5, R4, UR15, R5 ;  /* 0x0000000f04057c24 */ /* 0x000fe2000f8e0205 */
[----:B------:R-:W-:Y:S02]  /*42d0*/  ULDC.64 UR14, c[0x0][0x5b0] ;  /* 0x00016c00000e7ab9 */ /* 0x000fe40000000a00 */
[----:B------:R-:W-:Y:S02]  /*42e0*/  IMAD R27, R29, UR14, RZ ;  /* 0x0000000e1d1b7c24 */ /* 0x000fe4000f8e02ff */
[----:B------:R-:W-:Y:S02]  /*42f0*/  IADD3.X R25, R32, R25, R5, P0, !PT ;  /* 0x0000001920197210 */ /* 0x000fe400007fe405 */
[----:B------:R-:W-:Y:S01]  /*4300*/  ISETP.GE.AND P0, PT, R26, 0x1, PT ;  /* 0x000000011a00780c */ /* 0x000fe20003f06270 */
[C---:B------:R-:W-:Y:S02]  /*4310*/  IMAD R27, R28.reuse, UR15, R27 ;  /* 0x0000000f1c1b7c24 */ /* 0x040fe4000f8e021b */
[----:B------:R-:W-:Y:S01]  /*4320*/  IMAD.WIDE.U32 R4, R28, UR14, R24 ;  /* 0x0000000e1c047c25 */ /* 0x000fe2000f8e0018 */
[----:B------:R-:W-:-:S02]  /*4330*/  ISETP.LT.OR P4, PT, R6, 0x1, !P0 ;  /* 0x000000010600780c */ /* 0x000fc40004781670 */
[----:B------:R-:W-:-:S04]  /*4340*/  IADD3 R4, P1, R4, UR18, RZ ;  /* 0x0000001204047c10 */ /* 0x000fc8000ff3e0ff */
[--C-:B------:R-:W-:Y:S02]  /*4350*/  IADD3.X R5, R5, UR19, R27.reuse, P1, !PT ;  /* 0x0000001305057c10 */ /* 0x100fe40008ffe41b */
[----:B------:R-:W-:-:S05]  /*4360*/  PRMT R27, RZ, 0x7610, R27 ;  /* 0x00007610ff1b7816 */ /* 0x000fca000000001b */
[----:B------:R-:W-:Y:S05]  /*4370*/  @P4 BRA `(.L_x_42) ;  /* 0x0000000000044947 */ /* 0x000fea0003800000 */
[----:B------:R0:W5:Y:S02]  /*4380*/  LDG.E.U8 R27, desc[UR24][R4.64] ;  /* 0x00000018041b7981 */ /* 0x000164000c1e1100 */
.L_x_42:
[----:B------:R-:W-:Y:S05]  /*4390*/  BSYNC B1 ;  /* 0x0000000000017941 */ /* 0x000fea0003800000 */
.L_x_41:
[----:B-----5:R-:W-:Y:S01]  /*43a0*/  LOP3.LUT R27, R27, 0xff, RZ, 0xc0, !PT ;  /* 0x000000ff1b1b7812 */ /* 0x020fe200078ec0ff */
[----:B------:R-:W-:Y:S01]  /*43b0*/  BSSY B1, `(.L_x_43) ;  /* 0x000000c000017945 */ /* 0x000fe20003800000 */
[----:B------:R-:W-:Y:S02]  /*43c0*/  ISETP.GE.AND P1, PT, R26, 0x2, PT ;  /* 0x000000021a00780c */ /* 0x000fe40003f26270 */
[----:B------:R-:W-:Y:S02]  /*43d0*/  F2FP.F16.E4M3.UNPACK_B R27, R27 ;  /* 0x0000001bff1b723e */ /* 0x000fe400020006ff */
[----:B------:R-:W-:-:S03]  /*43e0*/  ISETP.LT.OR P2, PT, R6, 0x1, !P1 ;  /* 0x000000010600780c */ /* 0x000fc60004f41670 */
[----:B------:R-:W-:Y:S01]  /*43f0*/  HADD2.F32 R30, -RZ, R27.H0_H0 ;  /* 0x2000001bff1e7230 */ /* 0x000fe20000004100 */
[----:B------:R-:W-:-:S04]  /*4400*/  PRMT R27, RZ, 0x7610, R27 ;  /* 0x00007610ff1b7816 */ /* 0x000fc8000000001b */
[----:B------:R-:W-:-:S04]  /*4410*/  FMUL R30, R30, R15 ;  /* 0x0000000f1e1e7220 */ /* 0x000fc80000400000 */
[----:B--2---:R-:W-:-:S05]  /*4420*/  FFMA R30, R101, R14, R30 ;  /* 0x0000000e651e7223 */ /* 0x004fca000000001e */
[----:B------:R-:W-:-:S05]  /*4430*/  F2FP.SATFINITE.E4M3.F32.PACK_AB_MERGE_C R31, RZ, R30, RZ ;  /* 0x0000001eff1f723e */ /* 0x000fca00048070ff */
[----:B------:R1:W-:Y:S01]  /*4440*/  @!P4 STG.E.U8 desc[UR24][R16.64], R31 ;  /* 0x0000001f1000c986 */ /* 0x0003e2000c101118 */
[----:B------:R-:W-:Y:S05]  /*4450*/  @P2 BRA `(.L_x_44) ;  /* 0x0000000000042947 */ /* 0x000fea0003800000 */
[----:B------:R2:W5:Y:S02]  /*4460*/  LDG.E.U8 R27, desc[UR24][R4.64+0x1] ;  /* 0x00000118041b7981 */ /* 0x000564000c1e1100 */
.L_x_44:
[----:B------:R-:W-:Y:S05]  /*4470*/  BSYNC B1 ;  /* 0x0000000000017941 */ /* 0x000fea0003800000 */
.L_x_43:
[----:B-----5:R-:W-:Y:S01]  /*4480*/  LOP3.LUT R27, R27, 0xff, RZ, 0xc0, !PT ;  /* 0x000000ff1b1b7812 */ /* 0x020fe200078ec0ff */
[----:B------:R-:W-:Y:S01]  /*4490*/  BSSY B1, `(.L_x_45) ;  /* 0x0000012000017945 */ /* 0x000fe20003800000 */
[----:B-1----:R-:W-:Y:S02]  /*44a0*/  IADD3 R31, P4, R28, 0x8, RZ ;  /* 0x000000081c1f7810 */ /* 0x002fe40007f9e0ff */
[----:B------:R-:W-:Y:S02]  /*44b0*/  F2FP.F16.E4M3.UNPACK_B R27, R27 ;  /* 0x0000001bff1b723e */ /* 0x000fe400020006ff */
[----:B------:R-:W-:Y:S01]  /*44c0*/  ISETP.LT.OR P0, PT, R6, 0x9, !P0 ;  /* 0x000000090600780c */ /* 0x000fe20004701670 */
[----:B------:R-:W-:Y:S02]  /*44d0*/  IMAD.X R29, RZ, RZ, R29, P4 ;  /* 0x000000ffff1d7224 */ /* 0x000fe400020e061d */
[----:B------:R-:W-:Y:S02]  /*44e0*/  HADD2.F32 R28, -RZ, R27.H0_H0 ;  /* 0x2000001bff1c7230 */ /* 0x000fe40000004100 */
[----:B------:R-:W-:-:S04]  /*44f0*/  IMAD.WIDE.U32 R24, R31, UR14, R24 ;  /* 0x0000000e1f187c25 */ /* 0x000fc8000f8e0018 */
[----:B------:R-:W-:Y:S01]  /*4500*/  FMUL R27, R28, R15 ;  /* 0x0000000f1c1b7220 */ /* 0x000fe20000400000 */
[----:B------:R-:W-:Y:S01]  /*4510*/  IMAD R28, R29, UR14, RZ ;  /* 0x0000000e1d1c7c24 */ /* 0x000fe2000f8e02ff */
[----:B------:R-:W-:Y:S02]  /*4520*/  IADD3 R24, P4, R24, UR18, RZ ;  /* 0x0000001218187c10 */ /* 0x000fe4000ff9e0ff */
[----:B------:R-:W-:Y:S01]  /*4530*/  FFMA R27, R100, R14, R27 ;  /* 0x0000000e641b7223 */ /* 0x000fe2000000001b */
[----:B------:R-:W-:-:S04]  /*4540*/  IMAD R31, R31, UR15, R28 ;  /* 0x0000000f1f1f7c24 */ /* 0x000fc8000f8e021c */
[----:B------:R-:W-:Y:S02]  /*4550*/  F2FP.SATFINITE.E4M3.F32.PACK_AB_MERGE_C R29, RZ, R27, RZ ;  /* 0x0000001bff1d723e */ /* 0x000fe400048070ff */
[----:B------:R-:W-:Y:S02]  /*4560*/  IADD3.X R25, R25, UR19, R31, P4, !PT ;  /* 0x0000001319197c10 */ /* 0x000fe4000a7fe41f */
[----:B------:R-:W-:Y:S01]  /*4570*/  PRMT R27, RZ, 0x7610, R27 ;  /* 0x00007610ff1b7816 */ /* 0x000fe2000000001b */
[----:B------:R1:W-:Y:S01]  /*4580*/  @!P2 STG.E.U8 desc[UR24][R16.64+0x1], R29 ;  /* 0x0000011d1000a986 */ /* 0x0003e2000c101118 */
[----:B------:R-:W-:Y:S05]  /*4590*/  @P0 BRA `(.L_x_46) ;  /* 0x0000000000040947 */ /* 0x000fea0003800000 */
[----:B------:R3:W5:Y:S02]  /*45a0*/  LDG.E.U8 R27, desc[UR24][R24.64] ;  /* 0x00000018181b7981 */ /* 0x000764000c1e1100 */
.L_x_46:
[----:B------:R-:W-:Y:S05]  /*45b0*/  BSYNC B1 ;  /* 0x0000000000017941 */ /* 0x000fea0003800000 */
.L_x_45:
[----:B-----5:R-:W-:Y:S01]  /*45c0*/  LOP3.LUT R27, R27, 0xff, RZ, 0xc0, !PT ;  /* 0x000000ff1b1b7812 */ /* 0x020fe200078ec0ff */
[----:B------:R-:W-:Y:S01]  /*45d0*/  BSSY B1, `(.L_x_47) ;  /* 0x000000b000017945 */ /* 0x000fe20003800000 */
[----:B------:R-:W-:Y:S02]  /*45e0*/  ISETP.LT.OR P1, PT, R6, 0x9, !P1 ;  /* 0x000000090600780c */ /* 0x000fe40004f21670 */
[----:B------:R-:W-:-:S05]  /*45f0*/  F2FP.F16.E4M3.UNPACK_B R27, R27 ;  /* 0x0000001bff1b723e */ /* 0x000fca00020006ff */
[----:B------:R-:W-:Y:S01]  /*4600*/  HADD2.F32 R28, -RZ, R27.H0_H0 ;  /* 0x2000001bff1c7230 */ /* 0x000fe20000004100 */
[----:B------:R-:W-:-:S04]  /*4610*/  PRMT R27, RZ, 0x7610, R27 ;  /* 0x00007610ff1b7816 */ /* 0x000fc8000000001b */
[----:B------:R-:W-:-:S04]  /*4620*/  FMUL R28, R28, R15 ;  /* 0x0000000f1c1c7220 */ /* 0x000fc80000400000 */
[----:B------:R-:W-:-:S05]  /*4630*/  FFMA R28, R99, R14, R28 ;  /* 0x0000000e631c7223 */ /* 0x000fca000000001c */
[----:B-1----:R-:W-:-:S05]  /*4640*/  F2FP.SATFINITE.E4M3.F32.PACK_AB_MERGE_C R29, RZ, R28, RZ ;  /* 0x0000001cff1d723e */ /* 0x002fca00048070ff */
[----:B------:R1:W-:Y:S01]  /*4650*/  @!P0 STG.E.U8 desc[UR24][R18.64], R29 ;  /* 0x0000001d12008986 */ /* 0x0003e2000c101118 */
[----:B------:R-:W-:Y:S05]  /*4660*/  @P1 BRA `(.L_x_48) ;  /* 0x0000000000041947 */ /* 0x000fea0003800000 */
[----:B------:R4:W5:Y:S02]  /*4670*/  LDG.E.U8 R27, desc[UR24][R24.64+0x1] ;  /* 0x00000118181b7981 */ /* 0x000964000c1e1100 */
.L_x_48:
[----:B------:R-:W-:Y:S05]  /*4680*/  BSYNC B1 ;  /* 0x0000000000017941 */ /* 0x000fea0003800000 */
.L_x_47:
[----:B-----5:R-:W-:Y:S01]  /*4690*/  LOP3.LUT R27, R27, 0xff, RZ, 0xc0, !PT ;  /* 0x000000ff1b1b7812 */ /* 0x020fe200078ec0ff */
[----:B------:R-:W-:Y:S01]  /*46a0*/  BSSY B1, `(.L_x_49) ;  /* 0x000000c000017945 */ /* 0x000fe20003800000 */
[----:B------:R-:W-:Y:S02]  /*46b0*/  ISETP.GE.AND P0, PT, R26, 0x9, PT ;  /* 0x000000091a00780c */ /* 0x000fe40003f06270 */
[----:B------:R-:W-:Y:S02]  /*46c0*/  F2FP.F16.E4M3.UNPACK_B R27, R27 ;  /* 0x0000001bff1b723e */ /* 0x000fe400020006ff */
[----:B------:R-:W-:-:S03]  /*46d0*/  ISETP.LT.OR P2, PT, R6, 0x1, !P0 ;  /* 0x000000010600780c */ /* 0x000fc60004741670 */
[----:B------:R-:W-:-:S05]  /*46e0*/  HADD2.F32 R28, -RZ, R27.H0_H0 ;  /* 0x2000001bff1c7230 */ /* 0x000fca0000004100 */
[----:B------:R-:W-:-:S04]  /*46f0*/  FMUL R27, R28, R15 ;  /* 0x0000000f1c1b7220 */ /* 0x000fc80000400000 */
[----:B------:R-:W-:-:S05]  /*4700*/  FFMA R27, R98, R14, R27 ;  /* 0x0000000e621b7223 */ /* 0x000fca000000001b */
[----:B-1----:R-:W-:Y:S02]  /*4710*/  F2FP.SATFINITE.E4M3.F32.PACK_AB_MERGE_C R29, RZ, R27, RZ ;  /* 0x0000001bff1d723e */ /* 0x002fe400048070ff */
[----:B------:R-:W-:-:S03]  /*4720*/  PRMT R27, RZ, 0x7610, R27 ;  /* 0x00007610ff1b7816 */ /* 0x000fc6000000001b */
[----:B------:R1:W-:Y:S01]  /*4730*/  @!P1 STG.E.U8 desc[UR24][R18.64+0x1], R29 ;  /* 0x0000011d12009986 */ /* 0x0003e2000c101118 */
[----:B------:R-:W-:Y:S05]  /*4740*/  @P2 BRA `(.L_x_50) ;  /* 0x0000000000042947 */ /* 0x000fea0003800000 */
[----:B------:R0:W5:Y:S02]  /*4750*/  LDG.E.U8 R27, desc[UR24][R4.64+0x8] ;  /* 0x00000818041b7981 */ /* 0x000164000c1e1100 */
.L_x_50:
[----:B------:R-:W-:Y:S05]  /*4760*/  BSYNC B1 ;  /* 0x0000000000017941 */ /* 0x000fea0003800000 */
.L_x_49:
        /* <DEDUP_REMOVED lines=13> */
.L_x_52:
[----:B------:R-:W-:Y:S05]  /*4840*/  BSYNC B1 ;  /* 0x0000000000017941 */ /* 0x000fea0003800000 */
.L_x_51:
[----:B-----5:R-:W-:Y:S01]  /*4850*/  LOP3.LUT R27, R27, 0xff, RZ, 0xc0, !PT ;  /* 0x000000ff1b1b7812 */ /* 0x020fe200078ec0ff */
[----:B------:R-:W-:Y:S01]  /*4860*/  BSSY B1, `(.L_x_53) ;  /* 0x000000b000017945 */ /* 0x000fe20003800000 */
[----:B------:R-:W-:Y:S02]  /*4870*/  ISETP.LT.OR P0, PT, R6, 0x9, !P0 ;  /* 0x000000090600780c */ /* 0x000fe40004701670 */
[----:B------:R-:W-:-:S05]  /*4880*/  F2FP.F16.E4M3.UNPACK_B R27, R27 ;  /* 0x0000001bff1b723e */ /* 0x000fca00020006ff */
        /* <DEDUP_REMOVED lines=8> */
.L_x_54:
[----:B------:R-:W-:Y:S05]  /*4910*/  BSYNC B1 ;  /* 0x0000000000017941 */ /* 0x000fea0003800000 */
.L_x_53:
        /* <DEDUP_REMOVED lines=12> */
.L_x_56:
[----:B------:R-:W-:Y:S05]  /*49e0*/  BSYNC B1 ;  /* 0x0000000000017941 */ /* 0x000fea0003800000 */
.L_x_55:
        /* <DEDUP_REMOVED lines=13> */
.L_x_58:
[----:B------:R-:W-:Y:S05]  /*4ac0*/  BSYNC B1 ;  /* 0x0000000000017941 */ /* 0x000fea0003800000 */
.L_x_57:
        /* <DEDUP_REMOVED lines=13> */
.L_x_60:
[----:B------:R-:W-:Y:S05]  /*4ba0*/  BSYNC B1 ;  /* 0x0000000000017941 */ /* 0x000fea0003800000 */
.L_x_59:
        /* <DEDUP_REMOVED lines=12> */
.L_x_62:
[----:B------:R-:W-:Y:S05]  /*4c70*/  BSYNC B1 ;  /* 0x0000000000017941 */ /* 0x000fea0003800000 */
.L_x_61:
        /* <DEDUP_REMOVED lines=12> */
.L_x_64:
[----:B------:R-:W-:Y:S05]  /*4d40*/  BSYNC B1 ;  /* 0x0000000000017941 */ /* 0x000fea0003800000 */
.L_x_63:
        /* <DEDUP_REMOVED lines=13> */
.L_x_66:
[----:B------:R-:W-:Y:S05]  /*4e20*/  BSYNC B1 ;  /* 0x0000000000017941 */ /* 0x000fea0003800000 */
.L_x_65:
        /* <DEDUP_REMOVED lines=13> */
.L_x_68:
[----:B------:R-:W-:Y:S05]  /*4f00*/  BSYNC B1 ;  /* 0x0000000000017941 */ /* 0x000fea0003800000 */
.L_x_67:
        /* <DEDUP_REMOVED lines=12> */
.L_x_70:
[----:B------:R-:W-:Y:S05]  /*4fd0*/  BSYNC B1 ;  /* 0x0000000000017941 */ /* 0x000fea0003800000 */
.L_x_69:
        /* <DEDUP_REMOVED lines=12> */
.L_x_72:
[----:B------:R-:W-:Y:S05]  /*50a0*/  BSYNC B1 ;  /* 0x0000000000017941 */ /* 0x000fea0003800000 */
.L_x_71:
        /* <DEDUP_REMOVED lines=13> */
.L_x_74:
[----:B------:R-:W-:Y:S05]  /*5180*/  BSYNC B1 ;  /* 0x0000000000017941 */ /* 0x000fea0003800000 */
.L_x_73:
        /* <DEDUP_REMOVED lines=13> */
.L_x_76:
[----:B------:R-:W-:Y:S05]  /*5260*/  BSYNC B1 ;  /* 0x0000000000017941 */ /* 0x000fea0003800000 */
.L_x_75:
        /* <DEDUP_REMOVED lines=12> */
.L_x_78:
[----:B------:R-:W-:Y:S05]  /*5330*/  BSYNC B1 ;  /* 0x0000000000017941 */ /* 0x000fea0003800000 */
.L_x_77:
        /* <DEDUP_REMOVED lines=12> */
.L_x_80:
[----:B------:R-:W-:Y:S05]  /*5400*/  BSYNC B1 ;  /* 0x0000000000017941 */ /* 0x000fea0003800000 */
.L_x_79:
        /* <DEDUP_REMOVED lines=13> */
.L_x_82:
[----:B------:R-:W-:Y:S05]  /*54e0*/  BSYNC B1 ;  /* 0x0000000000017941 */ /* 0x000fea0003800000 */
.L_x_81:
        /* <DEDUP_REMOVED lines=13> */
.L_x_84:
[----:B------:R-:W-:Y:S05]  /*55c0*/  BSYNC B1 ;  /* 0x0000000000017941 */ /* 0x000fea0003800000 */
.L_x_83:
        /* <DEDUP_REMOVED lines=12> */
.L_x_86:
[----:B------:R-:W-:Y:S05]  /*5690*/  BSYNC B1 ;  /* 0x0000000000017941 */ /* 0x000fea0003800000 */
.L_x_85:
        /* <DEDUP_REMOVED lines=12> */
.L_x_88:
[----:B------:R-:W-:Y:S05]  /*5760*/  BSYNC B1 ;  /* 0x0000000000017941 */ /* 0x000fea0003800000 */
.L_x_87:
        /* <DEDUP_REMOVED lines=13> */
.L_x_90:
[----:B------:R-:W-:Y:S05]  /*5840*/  BSYNC B1 ;  /* 0x0000000000017941 */ /* 0x000fea0003800000 */
.L_x_89:
        /* <DEDUP_REMOVED lines=13> */
.L_x_92:
[----:B------:R-:W-:Y:S05]  /*5920*/  BSYNC B1 ;  /* 0x0000000000017941 */ /* 0x000fea0003800000 */
.L_x_91:
        /* <DEDUP_REMOVED lines=12> */
.L_x_94:
[----:B------:R-:W-:Y:S05]  /*59f0*/  BSYNC B1 ;  /* 0x0000000000017941 */ /* 0x000fea0003800000 */
.L_x_93:
        /* <DEDUP_REMOVED lines=12> */
.L_x_96:
[----:B------:R-:W-:Y:S05]  /*5ac0*/  BSYNC B1 ;  /* 0x0000000000017941 */ /* 0x000fea0003800000 */
.L_x_95:
        /* <DEDUP_REMOVED lines=13> */
.L_x_98:
[----:B------:R-:W-:Y:S05]  /*5ba0*/  BSYNC B1 ;  /* 0x0000000000017941 */ /* 0x000fea0003800000 */
.L_x_97:
        /* <DEDUP_REMOVED lines=13> */
.L_x_100:
[----:B------:R-:W-:Y:S05]  /*5c80*/  BSYNC B1 ;  /* 0x0000000000017941 */ /* 0x000fea0003800000 */
.L_x_99:
        /* <DEDUP_REMOVED lines=12> */
.L_x_102:
[----:B------:R-:W-:Y:S05]  /*5d50*/  BSYNC B1 ;  /* 0x0000000000017941 */ /* 0x000fea0003800000 */
.L_x_101:
        /* <DEDUP_REMOVED lines=12> */
.L_x_104:
[----:B------:R-:W-:Y:S05]  /*5e20*/  BSYNC B1 ;  /* 0x0000000000017941 */ /* 0x000fea0003800000 */
.L_x_103:
        /* <DEDUP_REMOVED lines=13> */
.L_x_106:
[----:B------:R-:W-:Y:S05]  /*5f00*/  BSYNC B1 ;  /* 0x0000000000017941 */ /* 0x000fea0003800000 */
.L_x_105:
        /* <DEDUP_REMOVED lines=13> */
.L_x_108:
[----:B------:R-:W-:Y:S05]  /*5fe0*/  BSYNC B1 ;  /* 0x0000000000017941 */ /* 0x000fea0003800000 */
.L_x_107:
        /* <DEDUP_REMOVED lines=12> */
.L_x_110:
[----:B------:R-:W-:Y:S05]  /*60b0*/  BSYNC B1 ;  /* 0x0000000000017941 */ /* 0x000fea0003800000 */
.L_x_109:
        /* <DEDUP_REMOVED lines=12> */
.L_x_112:
[----:B------:R-:W-:Y:S05]  /*6180*/  BSYNC B1 ;  /* 0x0000000000017941 */ /* 0x000fea0003800000 */
.L_x_111:
        /* <DEDUP_REMOVED lines=13> */
.L_x_114:
[----:B------:R-:W-:Y:S05]  /*6260*/  BSYNC B1 ;  /* 0x0000000000017941 */ /* 0x000fea0003800000 */
.L_x_113:
[----:B-----5:R-:W-:Y:S01]  /*6270*/  LOP3.LUT R27, R27, 0xff, RZ, 0xc0, !PT ;  /* 0x000000ff1b1b7812 */ /* 0x020fe200078ec0ff */
[----:B------:R-:W-:Y:S01]  /*6280*/  BSSY B1, `(.L_x_115) ;  /* 0x000000c000017945 */ /* 0x000fe20003800000 */
[----:B------:R-:W-:Y:S02]  /*6290*/  ISETP.GE.AND P1, PT, R26, 0x4a, PT ;  /* 0x0000004a1a00780c */ /* 0x000fe40003f26270 */
[----:B------:R-:W-:Y:S02]  /*62a0*/  F2FP.F16.E4M3.UNPACK_B R27, R27 ;  /* 0x0000001bff1b723e */ /* 0x000fe400020006ff */
[----:B------:R-:W-:Y:S02]  /*62b0*/  ISETP.LT.OR P4, PT, R6, 0x1, !P1 ;  /* 0x000000010600780c */ /* 0x000fe40004f81670 */
[----:B------:R-:W-:Y:S01]  /*62c0*/  PRMT R26, RZ, 0x7610, R26 ;  /* 0x00007610ff1a7816 */ /* 0x000fe2000000001a */
[----:B------:R-:W-:-:S05]  /*62d0*/  HADD2.F32 R28, -RZ, R27.H0_H0 ;  /* 0x2000001bff1c7230 */ /* 0x000fca0000004100 */
[----:B------:R-:W-:-:S04]  /*62e0*/  FMUL R28, R28, R15 ;  /* 0x0000000f1c1c7220 */ /* 0x000fc80000400000 */
[----:B------:R-:W-:-:S05]  /*62f0*/  FFMA R28, R65, R14, R28 ;  /* 0x0000000e411c7223 */ /* 0x000fca000000001c */
[----:B------:R-:W-:-:S05]  /*6300*/  F2FP.SATFINITE.E4M3.F32.PACK_AB_MERGE_C R27, RZ, R28, RZ ;  /* 0x0000001cff1b723e */ /* 0x000fca00048070ff */
[----:B------:R0:W-:Y:S01]  /*6310*/  @!P2 STG.E.U8 desc[UR24][R16.64+0x48], R27 ;  /* 0x0000481b1000a986 */ /* 0x0001e2000c101118 */
[----:B------:R-:W-:Y:S05]  /*6320*/  @P4 BRA `(.L_x_116) ;  /* 0x0000000000044947 */ /* 0x000fea0003800000 */
[----:B------:R0:W5:Y:S02]  /*6330*/  LDG.E.U8 R26, desc[UR24][R4.64+0x49] ;  /* 0x00004918041a7981 */ /* 0x000164000c1e1100 */
.L_x_116:
[----:B------:R-:W-:Y:S05]  /*6340*/  BSYNC B1 ;  /* 0x0000000000017941 */ /* 0x000fea0003800000 */
.L_x_115:
[----:B-----5:R-:W-:Y:S01]  /*6350*/  LOP3.LUT R26, R26, 0xff, RZ, 0xc0, !PT ;  /* 0x000000ff1a1a7812 */ /* 0x020fe200078ec0ff */
[----:B------:R-:W-:Y:S01]  /*6360*/  BSSY B1, `(.L_x_117) ;  /* 0x000000b000017945 */ /* 0x000fe20003800000 */
[----:B------:R-:W-:Y:S02]  /*6370*/  ISETP.LT.OR P0, PT, R6, 0x9, !P0 ;  /* 0x000000090600780c */ /* 0x000fe40004701670 */
[----:B------:R-:W-:Y:S02]  /*6380*/  F2FP.F16.E4M3.UNPACK_B R26, R26 ;  /* 0x0000001aff1a723e */ /* 0x000fe400020006ff */
[----:B0-2---:R-:W-:-:S03]  /*6390*/  PRMT R4, RZ, 0x7610, R4 ;  /* 0x00007610ff047816 */ /* 0x005fc60000000004 */
[----:B------:R-:W-:-:S05]  /*63a0*/  HADD2.F32 R26, -RZ, R26.H0_H0 ;  /* 0x2000001aff1a7230 */ /* 0x000fca0000004100 */
[----:B------:R-:W-:-:S04]  /*63b0*/  FMUL R5, R26, R15 ;  /* 0x0000000f1a057220 */ /* 0x000fc80000400000 */
[----:B------:R-:W-:-:S05]  /*63c0*/  FFMA R5, R64, R14, R5 ;  /* 0x0000000e40057223 */ /* 0x000fca0000000005 */
[----:B------:R-:W-:-:S05]  /*63d0*/  F2FP.SATFINITE.E4M3.F32.PACK_AB_MERGE_C R5, RZ, R5, RZ ;  /* 0x00000005ff05723e */ /* 0x000fca00048070ff */
[----:B------:R0:W-:Y:S01]  /*63e0*/  @!P4 STG.E.U8 desc[UR24][R16.64+0x49], R5 ;  /* 0x000049051000c986 */ /* 0x0001e2000c101118 */
[----:B------:R-:W-:Y:S05]  /*63f0*/  @P0 BRA `(.L_x_118) ;  /* 0x0000000000040947 */ /* 0x000fea0003800000 */
[----:B------:R2:W5:Y:S02]  /*6400*/  LDG.E.U8 R4, desc[UR24][R24.64+0x48] ;  /* 0x0000481818047981 */ /* 0x000564000c1e1100 */
.L_x_118:
[----:B------:R-:W-:Y:S05]  /*6410*/  BSYNC B1 ;  /* 0x0000000000017941 */ /* 0x000fea0003800000 */
.L_x_117:
[----:B-----5:R-:W-:Y:S01]  /*6420*/  LOP3.LUT R4, R4, 0xff, RZ, 0xc0, !PT ;  /* 0x000000ff04047812 */ /* 0x020fe200078ec0ff */
[----:B------:R-:W-:Y:S01]  /*6430*/  BSSY B1, `(.L_x_119) ;  /* 0x000000b000017945 */ /* 0x000fe20003800000 */
[----:B------:R-:W-:Y:S02]  /*6440*/  ISETP.LT.OR P1, PT, R6, 0x9, !P1 ;  /* 0x000000090600780c */ /* 0x000fe40004f21670 */
[----:B------:R-:W-:-:S05]  /*6450*/  F2FP.F16.E4M3.UNPACK_B R4, R4 ;  /* 0x00000004ff04723e */ /* 0x000fca00020006ff */
[----:B------:R-:W-:-:S05]  /*6460*/  HADD2.F32 R4, -RZ, R4.H0_H0 ;  /* 0x20000004ff047230 */ /* 0x000fca0000004100 */
[----:B------:R-:W-:-:S04]  /*6470*/  FMUL R4, R4, R15 ;  /* 0x0000000f04047220 */ /* 0x000fc80000400000 */
[----:B------:R-:W-:-:S05]  /*6480*/  FFMA R4, R23, R14, R4 ;  /* 0x0000000e17047223 */ /* 0x000fca0000000004 */
[----:B0-----:R-:W-:Y:S02]  /*6490*/  F2FP.SATFINITE.E4M3.F32.PACK_AB_MERGE_C R5, RZ, R4, RZ ;  /* 0x00000004ff05723e */ /* 0x001fe400048070ff */
[----:B------:R-:W-:-:S03]  /*64a0*/  PRMT R4, RZ, 0x7610, R4 ;  /* 0x00007610ff047816 */ /* 0x000fc60000000004 */
[----:B------:R0:W-:Y:S01]  /*64b0*/  @!P0 STG.E.U8 desc[UR24][R18.64+0x48], R5 ;  /* 0x0000480512008986 */ /* 0x0001e2000c101118 */
[----:B------:R-:W-:Y:S05]  /*64c0*/  @P1 BRA `(.L_x_120) ;  /* 0x0000000000041947 */ /* 0x000fea0003800000 */
[----:B------:R0:W5:Y:S02]  /*64d0*/  LDG.E.U8 R4, desc[UR24][R24.64+0x49] ;  /* 0x0000491818047981 */ /* 0x000164000c1e1100 */
.L_x_120:
[----:B------:R-:W-:Y:S05]  /*64e0*/  BSYNC B1 ;  /* 0x0000000000017941 */ /* 0x000fea0003800000 */
.L_x_119:
[----:B------:R-:W-:Y:S05]  /*64f0*/  @P1 BRA `(.L_x_121) ;  /* 0x0000000800f01947 */ /* 0x000fea0003800000 */
[----:B-----5:R-:W-:-:S04]  /*6500*/  LOP3.LUT R4, R4, 0xff, RZ, 0xc0, !PT ;  /* 0x000000ff04047812 */ /* 0x020fc800078ec0ff */
[----:B------:R-:W-:-:S05]  /*6510*/  F2FP.F16.E4M3.UNPACK_B R4, R4 ;  /* 0x00000004ff04723e */ /* 0x000fca00020006ff */
[----:B------:R-:W-:-:S05]  /*6520*/  HADD2.F32 R4, -RZ, R4.H0_H0 ;  /* 0x20000004ff047230 */ /* 0x000fca0000004100 */
[----:B0-----:R-:W-:-:S04]  /*6530*/  FMUL R5, R4, R15 ;  /* 0x0000000f04057220 */ /* 0x001fc80000400000 */
[----:B------:R-:W-:-:S05]  /*6540*/  FFMA R5, R22, R14, R5 ;  /* 0x0000000e16057223 */ /* 0x000fca0000000005 */
[----:B------:R-:W-:-:S05]  /*6550*/  F2FP.SATFINITE.E4M3.F32.PACK_AB_MERGE_C R5, RZ, R5, RZ ;  /* 0x00000005ff05723e */ /* 0x000fca00048070ff */
[----:B------:R0:W-:Y:S01]  /*6560*/  STG.E.U8 desc[UR24][R18.64+0x49], R5 ;  /* 0x0000490512007986 */ /* 0x0001e2000c101118 */
[----:B------:R-:W-:Y:S05]  /*6570*/  BRA `(.L_x_121) ;  /* 0x0000000800d07947 */ /* 0x000fea0003800000 */
.L_x_40:
[C---:B------:R-:W-:Y:S01]  /*6580*/  ISETP.GE.AND P4, PT, R26.reuse, 0x1, PT ;  /* 0x000000011a00780c */ /* 0x040fe20003f86270 */
[-C--:B--2---:R-:W-:Y:S01]  /*6590*/  FMUL R101, R101, R14.reuse ;  /* 0x0000000e65657220 */ /* 0x084fe20000400000 */
[----:B------:R-:W-:Y:S01]  /*65a0*/  ISETP.GE.AND P1, PT, R26, 0x2, PT ;  /* 0x000000021a00780c */ /* 0x000fe20003f26270 */
[-C--:B------:R-:W-:Y:S01]  /*65b0*/  FMUL R100, R100, R14.reuse ;  /* 0x0000000e64647220 */ /* 0x080fe20000400000 */
[C---:B------:R-:W-:Y:S01]  /*65c0*/  ISETP.LT.OR P0, PT, R6.reuse, 0x1, !P4 ;  /* 0x000000010600780c */ /* 0x040fe20006701670 */
[-C--:B------:R-:W-:Y:S01]  /*65d0*/  FMUL R99, R99, R14.reuse ;  /* 0x0000000e63637220 */ /* 0x080fe20000400000 */
[----:B------:R-:W-:Y:S01]  /*65e0*/  ISETP.LT.OR P2, PT, R6, 0x1, !P1 ;  /* 0x000000010600780c */ /* 0x000fe20004f41670 */
[-C--:B------:R-:W-:Y:S01]  /*65f0*/  FMUL R98, R98, R14.reuse ;  /* 0x0000000e62627220 */ /* 0x080fe20000400000 */
[----:B------:R-:W-:Y:S01]  /*6600*/  F2FP.SATFINITE.E4M3.F32.PACK_AB_MERGE_C R101, RZ, R101, RZ ;  /* 0x00000065ff65723e */ /* 0x000fe200048070ff */
[----:B------:R-:W-:Y:S01]  /*6610*/  FMUL R97, R97, R14 ;  /* 0x0000000e61617220 */ /* 0x000fe20000400000 */
[----:B------:R-:W-:Y:S01]  /*6620*/  F2FP.SATFINITE.E4M3.F32.PACK_AB_MERGE_C R5, RZ, R100, RZ ;  /* 0x00000064ff05723e */ /* 0x000fe200048070ff */
[-C--:B------:R-:W-:Y:S01]  /*6630*/  FMUL R96, R96, R14.reuse ;  /* 0x0000000e60607220 */ /* 0x080fe20000400000 */
[C---:B------:R-:W-:Y:S01]  /*6640*/  ISETP.LT.OR P4, PT, R6.reuse, 0x9, !P4 ;  /* 0x000000090600780c */ /* 0x040fe20006781670 */
[-C--:B------:R-:W-:Y:S01]  /*6650*/  FMUL R95, R95, R14.reuse ;  /* 0x0000000e5f5f7220 */ /* 0x080fe20000400000 */
[----:B------:R-:W-:Y:S01]  /*6660*/  ISETP.LT.OR P1, PT, R6, 0x9, !P1 ;  /* 0x000000090600780c */ /* 0x000fe20004f21670 */
[-C--:B------:R-:W-:Y:S01]  /*6670*/  FMUL R94, R94, R14.reuse ;  /* 0x0000000e5e5e7220 */ /* 0x080fe20000400000 */
[----:B------:R-:W-:Y:S01]  /*6680*/  F2FP.SATFINITE.E4M3.F32.PACK_AB_MERGE_C R99, RZ, R99, RZ ;  /* 0x00000063ff63723e */ /* 0x000fe200048070ff */
[----:B------:R-:W-:Y:S01]  /*6690*/  @!P0 STG.E.U8 desc[UR24][R16.64], R101 ;  /* 0x0000006510008986 */ /* 0x000fe2000c101118 */
[C---:B------:R-:W-:Y:S01]  /*66a0*/  ISETP.GE.AND P0, PT, R26.reuse, 0x9, PT ;  /* 0x000000091a00780c */ /* 0x040fe20003f06270 */
[-C--:B------:R-:W-:Y:S01]  /*66b0*/  FMUL R93, R93, R14.reuse ;  /* 0x0000000e5d5d7220 */ /* 0x080fe20000400000 */
[----:B------:R-:W-:Y:S01]  /*66c0*/  F2FP.SATFINITE.E4M3.F32.PACK_AB_MERGE_C R97, RZ, R97, RZ ;  /* 0x00000061ff61723e */ /* 0x000fe200048070ff */
[----:B------:R0:W-:Y:S01]  /*66d0*/  @!P2 STG.E.U8 desc[UR24][R16.64+0x1], R5 ;  /* 0x000001051000a986 */ /* 0x0001e2000c101118 */
[----:B------:R-:W-:Y:S01]  /*66e0*/  ISETP.GE.AND P2, PT, R26, 0xa, PT ;  /* 0x0000000a1a00780c */ /* 0x000fe20003f46270 */
[-C--:B------:R-:W-:Y:S01]  /*66f0*/  FMUL R92, R92, R14.reuse ;  /* 0x0000000e5c5c7220 */ /* 0x080fe20000400000 */
[C---:B------:R-:W-:Y:S01]  /*6700*/  ISETP.LT.OR P5, PT, R6.reuse, 0x1, !P0 ;  /* 0x000000010600780c */ /* 0x040fe200047a1670 */
[----:B------:R-:W-:Y:S01]  /*6710*/  @!P4 STG.E.U8 desc[UR24][R18.64], R99 ;  /* 0x000000631200c986 */ /* 0x000fe2000c101118 */
[----:B------:R-:W-:Y:S01]  /*6720*/  ISETP.LT.OR P6, PT, R6, 0x1, !P2 ;  /* 0x000000010600780c */ /* 0x000fe200057c1670 */
[----:B------:R-:W-:Y:S01]  /*6730*/  FMUL R91, R91, R14 ;  /* 0x0000000e5b5b7220 */ /* 0x000fe20000400000 */
[----:B------:R-:W-:Y:S01]  /*6740*/  F2FP.SATFINITE.E4M3.F32.PACK_AB_MERGE_C R25, RZ, R96, RZ ;  /* 0x00000060ff19723e */ /* 0x000fe200048070ff */
[-C--:B------:R-:W-:Y:S01]  /*6750*/  FMUL R90, R90, R14.reuse ;  /* 0x0000000e5a5a7220 */ /* 0x080fe20000400000 */
[----:B------:R-:W-:Y:S01]  /*6760*/  ISETP.GE.AND P4, PT, R26, 0x11, PT ;  /* 0x000000111a00780c */ /* 0x000fe20003f86270 */
[-C--:B------:R-:W-:Y:S01]  /*6770*/  FMUL R89, R89, R14.reuse ;  /* 0x0000000e59597220 */ /* 0x080fe20000400000 */
[----:B------:R-:W-:Y:S01]  /*6780*/  ISETP.LT.OR P0, PT, R6, 0x9, !P0 ;  /* 0x000000090600780c */ /* 0x000fe20004701670 */
[----:B------:R-:W-:Y:S01]  /*6790*/  FMUL R88, R88, R14 ;  /* 0x0000000e58587220 */ /* 0x000fe20000400000 */
[----:B0-----:R-:W-:Y:S01]  /*67a0*/  F2FP.SATFINITE.E4M3.F32.PACK_AB_MERGE_C R5, RZ, R98, RZ ;  /* 0x00000062ff05723e */ /* 0x001fe200048070ff */
[-C--:B------:R-:W-:Y:S01]  /*67b0*/  FMUL R87, R87, R14.reuse ;  /* 0x0000000e57577220 */ /* 0x080fe20000400000 */
[----:B------:R-:W-:Y:S01]  /*67c0*/  ISETP.LT.OR P2, PT, R6, 0x9, !P2 ;  /* 0x000000090600780c */ /* 0x000fe20005741670 */
[-C--:B------:R-:W-:Y:S01]  /*67d0*/  FMUL R86, R86, R14.reuse ;  /* 0x0000000e56567220 */ /* 0x080fe20000400000 */
[----:B------:R-:W-:Y:S01]  /*67e0*/  F2FP.SATFINITE.E4M3.F32.PACK_AB_MERGE_C R95, RZ, R95, RZ ;  /* 0x0000005fff5f723e */ /* 0x000fe200048070ff */
[----:B------:R0:W-:Y:S01]  /*67f0*/  @!P1 STG.E.U8 desc[UR24][R18.64+0x1], R5 ;  /* 0x0000010512009986 */ /* 0x0001e2000c101118 */
[----:B------:R-:W-:Y:S01]  /*6800*/  ISETP.GE.AND P1, PT, R26, 0x12, PT ;  /* 0x000000121a00780c */ /* 0x000fe20003f26270 */
[-C--:B------:R-:W-:Y:S01]  /*6810*/  FMUL R85, R85, R14.reuse ;  /* 0x0000000e55557220 */ /* 0x080fe20000400000 */
[----:B------:R-:W-:Y:S01]  /*6820*/  F2FP.SATFINITE.E4M3.F32.PACK_AB_MERGE_C R93, RZ, R93, RZ ;  /* 0x0000005dff5d723e */ /* 0x000fe200048070ff */
[----:B------:R-:W-:Y:S01]  /*6830*/  @!P5 STG.E.U8 desc[UR24][R16.64+0x8], R97 ;  /* 0x000008611000d986 */ /* 0x000fe2000c101118 */
[----:B------:R-:W-:Y:S01]  /*6840*/  ISETP.LT.OR P5, PT, R6, 0x1, !P4 ;  /* 0x000000010600780c */ /* 0x000fe200067a1670 */
[-C--:B------:R-:W-:Y:S01]  /*6850*/  FMUL R84, R84, R14.reuse ;  /* 0x0000000e54547220 */ /* 0x080fe20000400000 */
[C---:B------:R-:W-:Y:S01]  /*6860*/  ISETP.LT.OR P4, PT, R6.reuse, 0x9, !P4 ;  /* 0x000000090600780c */ /* 0x040fe20006781670 */
[----:B------:R1:W-:Y:S01]  /*6870*/  @!P6 STG.E.U8 desc[UR24][R16.64+0x9], R25 ;  /* 0x000009191000e986 */ /* 0x0003e2000c101118 */
[----:B------:R-:W-:Y:S01]  /*6880*/  ISETP.LT.OR P6, PT, R6, 0x1, !P1 ;  /* 0x000000010600780c */ /* 0x000fe20004fc1670 */
[----:B------:R-:W-:Y:S01]  /*6890*/  FMUL R82, R82, R14 ;  /* 0x0000000e52527220 */ /* 0x000fe20000400000 */
[----:B------:R-:W-:Y:S01]  /*68a0*/  F2FP.SATFINITE.E4M3.F32.PACK_AB_MERGE_C R91, RZ, R91, RZ ;  /* 0x0000005bff5b723e */ /* 0x000fe200048070ff */
[----:B------:R-:W-:Y:S01]  /*68b0*/  @!P0 STG.E.U8 desc[UR24][R18.64+0x8], R95 ;  /* 0x0000085f12008986 */ /* 0x000fe2000c101118 */
[----:B0-----:R-:W-:Y:S01]  /*68c0*/  F2FP.SATFINITE.E4M3.F32.PACK_AB_MERGE_C R5, RZ, R94, RZ ;  /* 0x0000005eff05723e */ /* 0x001fe200048070ff */
[-C--:B------:R-:W-:Y:S01]  /*68d0*/  FMUL R83, R83, R14.reuse ;  /* 0x0000000e53537220 */ /* 0x080fe20000400000 */
[----:B------:R-:W-:Y:S01]  /*68e0*/  ISETP.GE.AND P0, PT, R26, 0x1a, PT ;  /* 0x0000001a1a00780c */ /* 0x000fe20003f06270 */
[-C--:B------:R-:W-:Y:S01]  /*68f0*/  FMUL R80, R80, R14.reuse ;  /* 0x0000000e50507220 */ /* 0x080fe20000400000 */
[----:B------:R-:W-:Y:S01]  /*6900*/  ISETP.LT.OR P1, PT, R6, 0x9, !P1 ;  /* 0x000000090600780c */ /* 0x000fe20004f21670 */
[----:B------:R0:W-:Y:S01]  /*6910*/  @!P2 STG.E.U8 desc[UR24][R18.64+0x9], R5 ;  /* 0x000009051200a986 */ /* 0x0001e2000c101118 */
[----:B------:R-:W-:Y:S01]  /*6920*/  ISETP.GE.AND P2, PT, R26, 0x19, PT ;  /* 0x000000191a00780c */ /* 0x000fe20003f46270 */
[----:B------:R-:W-:Y:S01]  /*6930*/  FMUL R81, R81, R14 ;  /* 0x0000000e51517220 */ /* 0x000fe20000400000 */
[----:B-1----:R-:W-:Y:S01]  /*6940*/  F2FP.SATFINITE.E4M3.F32.PACK_AB_MERGE_C R25, RZ, R92, RZ ;  /* 0x0000005cff19723e */ /* 0x002fe200048070ff */
[----:B------:R-:W-:Y:S01]  /*6950*/  @!P5 STG.E.U8 desc[UR24][R16.64+0x10], R93 ;  /* 0x0000105d1000d986 */ /* 0x000fe2000c101118 */
[----:B------:R-:W-:Y:S01]  /*6960*/  ISETP.LT.OR P5, PT, R6, 0x1, !P0 ;  /* 0x000000010600780c */ /* 0x000fe200047a1670 */
[-C--:B------:R-:W-:Y:S01]  /*6970*/  FMUL R78, R78, R14.reuse ;  /* 0x0000000e4e4e7220 */ /* 0x080fe20000400000 */
[----:B------:R-:W-:Y:S01]  /*6980*/  F2FP.SATFINITE.E4M3.F32.PACK_AB_MERGE_C R89, RZ, R89, RZ ;  /* 0x00000059ff59723e */ /* 0x000fe200048070ff */
[----:B------:R1:W-:Y:S01]  /*6990*/  @!P6 STG.E.U8 desc[UR24][R16.64+0x11], R25 ;  /* 0x000011191000e986 */ /* 0x0003e2000c101118 */
[----:B------:R-:W-:Y:S01]  /*69a0*/  F2FP.SATFINITE.E4M3.F32.PACK_AB_MERGE_C R87, RZ, R87, RZ ;  /* 0x00000057ff57723e */ /* 0x000fe200048070ff */
[-C--:B------:R-:W-:Y:S01]  /*69b0*/  FMUL R79, R79, R14.reuse ;  /* 0x0000000e4f4f7220 */ /* 0x080fe20000400000 */
[C---:B------:R-:W-:Y:S01]  /*69c0*/  ISETP.LT.OR P0, PT, R6.reuse, 0x9, !P0 ;  /* 0x000000090600780c */ /* 0x040fe20004701670 */
[----:B------:R-:W-:Y:S01]  /*69d0*/  @!P4 STG.E.U8 desc[UR24][R18.64+0x10], R91 ;  /* 0x0000105b1200c986 */ /* 0x000fe2000c101118 */
[----:B------:R-:W-:Y:S01]  /*69e0*/  ISETP.LT.OR P4, PT, R6, 0x1, !P2 ;  /* 0x000000010600780c */ /* 0x000fe20005781670 */
[-C--:B------:R-:W-:Y:S01]  /*69f0*/  FMUL R76, R76, R14.reuse ;  /* 0x0000000e4c4c7220 */ /* 0x080fe20000400000 */
[----:B------:R-:W-:Y:S01]  /*6a00*/  ISETP.LT.OR P2, PT, R6, 0x9, !P2 ;  /* 0x000000090600780c */ /* 0x000fe20005741670 */
[----:B------:R-:W-:Y:S01]  /*6a10*/  FMUL R77, R77, R14 ;  /* 0x0000000e4d4d7220 */ /* 0x000fe20000400000 */
[----:B0-----:R-:W-:Y:S01]  /*6a20*/  F2FP.SATFINITE.E4M3.F32.PACK_AB_MERGE_C R5, RZ, R90, RZ ;  /* 0x0000005aff05723e */ /* 0x001fe200048070ff */
[----:B------:R-:W-:Y:S01]  /*6a30*/  FMUL R75, R75, R14 ;  /* 0x0000000e4b4b7220 */ /* 0x000fe20000400000 */
[----:B------:R-:W-:Y:S01]  /*6a40*/  F2FP.SATFINITE.E4M3.F32.PACK_AB_MERGE_C R27, RZ, R86, RZ ;  /* 0x00000056ff1b723e */ /* 0x000fe200048070ff */
[----:B------:R-:W-:Y:S01]  /*6a50*/  FMUL R74, R74, R14 ;  /* 0x0000000e4a4a7220 */ /* 0x000fe20000400000 */
[----:B-1----:R-:W-:Y:S01]  /*6a60*/  F2FP.SATFINITE.E4M3.F32.PACK_AB_MERGE_C R25, RZ, R88, RZ ;  /* 0x00000058ff19723e */ /* 0x002fe200048070ff */
[----:B------:R0:W-:Y:S01]  /*6a70*/  @!P1 STG.E.U8 desc[UR24][R18.64+0x11], R5 ;  /* 0x0000110512009986 */ /* 0x0001e2000c101118 */
[----:B------:R-:W-:Y:S01]  /*6a80*/  ISETP.GE.AND P1, PT, R26, 0x21, PT ;  /* 0x000000211a00780c */ /* 0x000fe20003f26270 */
[-C--:B------:R-:W-:Y:S01]  /*6a90*/  FMUL R72, R72, R14.reuse ;  /* 0x0000000e48487220 */ /* 0x080fe20000400000 */
[----:B------:R-:W-:Y:S01]  /*6aa0*/  F2FP.SATFINITE.E4M3.F32.PACK_AB_MERGE_C R85, RZ, R85, RZ ;  /* 0x00000055ff55723e */ /* 0x000fe200048070ff */
[----:B------:R-:W-:Y:S01]  /*6ab0*/  @!P4 STG.E.U8 desc[UR24][R16.64+0x18], R89 ;  /* 0x000018591000c986 */ /* 0x000fe2000c101118 */
[C---:B------:R-:W-:Y:S01]  /*6ac0*/  ISETP.LT.OR P4, PT, R6.reuse, 0x1, !P1 ;  /* 0x000000010600780c */ /* 0x040fe20004f81670 */
[-C--:B------:R-:W-:Y:S01]  /*6ad0*/  FMUL R73, R73, R14.reuse ;  /* 0x0000000e49497220 */ /* 0x080fe20000400000 */
[----:B------:R-:W-:Y:S01]  /*6ae0*/  ISETP.LT.OR P1, PT, R6, 0x9, !P1 ;  /* 0x000000090600780c */ /* 0x000fe20004f21670 */
[----:B------:R1:W-:Y:S01]  /*6af0*/  @!P5 STG.E.U8 desc[UR24][R16.64+0x19], R25 ;  /* 0x000019191000d986 */ /* 0x0003e2000c101118 */
[----:B------:R-:W-:Y:S01]  /*6b00*/  F2FP.SATFINITE.E4M3.F32.PACK_AB_MERGE_C R83, RZ, R83, RZ ;  /* 0x00000053ff53723e */ /* 0x000fe200048070ff */
[-C--:B------:R-:W-:Y:S01]  /*6b10*/  FMUL R71, R71, R14.reuse ;  /* 0x0000000e47477220 */ /* 0x080fe20000400000 */
[----:B------:R-:W-:Y:S01]  /*6b20*/  F2FP.SATFINITE.E4M3.F32.PACK_AB_MERGE_C R81, RZ, R81, RZ ;  /* 0x00000051ff51723e */ /* 0x000fe200048070ff */
[----:B------:R-:W-:Y:S01]  /*6b30*/  @!P2 STG.E.U8 desc[UR24][R18.64+0x18], R87 ;  /* 0x000018571200a986 */ /* 0x000fe2000c101118 */
[----:B------:R-:W-:Y:S01]  /*6b40*/  ISETP.GE.AND P2, PT, R26, 0x22, PT ;  /* 0x000000221a00780c */ /* 0x000fe20003f46270 */
[----:B------:R-:W-:Y:S01]  /*6b50*/  FMUL R70, R70, R14 ;  /* 0x0000000e46467220 */ /* 0x000fe20000400000 */
[----:B0-----:R-:W-:Y:S01]  /*6b60*/  F2FP.SATFINITE.E4M3.F32.PACK_AB_MERGE_C R5, RZ, R84, RZ ;  /* 0x00000054ff05723e */ /* 0x001fe200048070ff */
[----:B------:R0:W-:Y:S01]  /*6b70*/  @!P0 STG.E.U8 desc[UR24][R18.64+0x19], R27 ;  /* 0x0000191b12008986 */ /* 0x0001e2000c101118 */
[C---:B------:R-:W-:Y:S01]  /*6b80*/  ISETP.LT.OR P5, PT, R6.reuse, 0x1, !P2 ;  /* 0x000000010600780c */ /* 0x040fe200057a1670 */
[----:B------:R-:W-:Y:S01]  /*6b90*/  FMUL R69, R69, R14 ;  /* 0x0000000e45457220 */ /* 0x000fe20000400000 */
[----:B------:R-:W-:Y:S01]  /*6ba0*/  ISETP.LT.OR P2, PT, R6, 0x9, !P2 ;  /* 0x000000090600780c */ /* 0x000fe20005741670 */
[----:B------:R-:W-:Y:S01]  /*6bb0*/  @!P4 STG.E.U8 desc[UR24][R16.64+0x20], R85 ;  /* 0x000020551000c986 */ /* 0x000fe2000c101118 */
[----:B-1----:R-:W-:Y:S01]  /*6bc0*/  F2FP.SATFINITE.E4M3.F32.PACK_AB_MERGE_C R25, RZ, R82, RZ ;  /* 0x00000052ff19723e */ /* 0x002fe200048070ff */
[-C--:B------:R-:W-:Y:S01]  /*6bd0*/  FMUL R68, R68, R14.reuse ;  /* 0x0000000e44447220 */ /* 0x080fe20000400000 */
[C---:B------:R-:W-:Y:S01]  /*6be0*/  ISETP.GE.AND P4, PT, R26.reuse, 0x2a, PT ;  /* 0x0000002a1a00780c */ /* 0x040fe20003f86270 */
[-C--:B------:R-:W-:Y:S01]  /*6bf0*/  FMUL R67, R67, R14.reuse ;  /* 0x0000000e43437220 */ /* 0x080fe20000400000 */
[----:B------:R-:W-:Y:S01]  /*6c00*/  ISETP.GE.AND P0, PT, R26, 0x29, PT ;  /* 0x000000291a00780c */ /* 0x000fe20003f06270 */
[-C--:B------:R-:W-:Y:S01]  /*6c10*/  FMUL R66, R66, R14.reuse ;  /* 0x0000000e42427220 */ /* 0x080fe20000400000 */
[----:B------:R-:W-:Y:S01]  /*6c20*/  F2FP.SATFINITE.E4M3.F32.PACK_AB_MERGE_C R79, RZ, R79, RZ ;  /* 0x0000004fff4f723e */ /* 0x000fe200048070ff */
[-C--:B------:R-:W-:Y:S01]  /*6c30*/  FMUL R65, R65, R14.reuse ;  /* 0x0000000e41417220 */ /* 0x080fe20000400000 */
[C---:B------:R-:W-:Y:S01]  /*6c40*/  ISETP.LT.OR P6, PT, R6.reuse, 0x1, !P0 ;  /* 0x000000010600780c */ /* 0x040fe200047c1670 */
[----:B------:R1:W-:Y:S01]  /*6c50*/  @!P5 STG.E.U8 desc[UR24][R16.64+0x21], R5 ;  /* 0x000021051000d986 */ /* 0x0003e2000c101118 */
[----:B------:R-:W-:Y:S01]  /*6c60*/  ISETP.LT.OR P5, PT, R6, 0x9, !P4 ;  /* 0x000000090600780c */ /* 0x000fe200067a1670 */
[-C--:B------:R-:W-:Y:S01]  /*6c70*/  FMUL R64, R64, R14.reuse ;  /* 0x0000000e40407220 */ /* 0x080fe20000400000 */
[C---:B------:R-:W-:Y:S01]  /*6c80*/  ISETP.LT.OR P0, PT, R6.reuse, 0x9, !P0 ;  /* 0x000000090600780c */ /* 0x040fe20004701670 */
[----:B------:R2:W-:Y:S01]  /*6c90*/  @!P2 STG.E.U8 desc[UR24][R18.64+0x21], R25 ;  /* 0x000021191200a986 */ /* 0x0005e2000c101118 */
[----:B------:R-:W-:Y:S01]  /*6ca0*/  ISETP.LT.OR P2, PT, R6, 0x1, !P4 ;  /* 0x000000010600780c */ /* 0x000fe20006741670 */
[-C--:B------:R-:W-:Y:S01]  /*6cb0*/  FMUL R23, R23, R14.reuse ;  /* 0x0000000e17177220 */ /* 0x080fe20000400000 */
[C---:B------:R-:W-:Y:S01]  /*6cc0*/  ISETP.GE.AND P4, PT, R26.reuse, 0x32, PT ;  /* 0x000000321a00780c */ /* 0x040fe20003f86270 */
[----:B------:R-:W-:Y:S01]  /*6cd0*/  @!P1 STG.E.U8 desc[UR24][R18.64+0x20], R83 ;  /* 0x0000205312009986 */ /* 0x000fe2000c101118 */
[----:B------:R-:W-:Y:S01]  /*6ce0*/  ISETP.GE.AND P1, PT, R26, 0x31, PT ;  /* 0x000000311a00780c */ /* 0x000fe20003f26270 */
[----:B------:R-:W-:Y:S01]  /*6cf0*/  FMUL R22, R22, R14 ;  /* 0x0000000e16167220 */ /* 0x000fe20000400000 */
[----:B0-----:R-:W-:Y:S01]  /*6d00*/  F2FP.SATFINITE.E4M3.F32.PACK_AB_MERGE_C R27, RZ, R76, RZ ;  /* 0x0000004cff1b723e */ /* 0x001fe200048070ff */
[----:B------:R-:W-:Y:S01]  /*6d10*/  @!P6 STG.E.U8 desc[UR24][R16.64+0x28], R81 ;  /* 0x000028511000e986 */ /* 0x000fe2000c101118 */
[----:B-1----:R-:W-:-:S02]  /*6d20*/  F2FP.SATFINITE.E4M3.F32.PACK_AB_MERGE_C R5, RZ, R80, RZ ;  /* 0x00000050ff05723e */ /* 0x002fc400048070ff */
[C---:B------:R-:W-:Y:S02]  /*6d30*/  ISETP.LT.OR P6, PT, R6.reuse, 0x1, !P1 ;  /* 0x000000010600780c */ /* 0x040fe40004fc1670 */
[----:B--2---:R-:W-:Y:S01]  /*6d40*/  F2FP.SATFINITE.E4M3.F32.PACK_AB_MERGE_C R25, RZ, R78, RZ ;  /* 0x0000004eff19723e */ /* 0x004fe200048070ff */
[----:B------:R0:W-:Y:S01]  /*6d50*/  @!P2 STG.E.U8 desc[UR24][R16.64+0x29], R5 ;  /* 0x000029051000a986 */ /* 0x0001e2000c101118 */
[C---:B------:R-:W-:Y:S02]  /*6d60*/  ISETP.LT.OR P2, PT, R6.reuse, 0x1, !P4 ;  /* 0x000000010600780c */ /* 0x040fe40006741670 */
[----:B------:R-:W-:Y:S01]  /*6d70*/  F2FP.SATFINITE.E4M3.F32.PACK_AB_MERGE_C R77, RZ, R77, RZ ;  /* 0x0000004dff4d723e */ /* 0x000fe200048070ff */
[----:B------:R1:W-:Y:S01]  /*6d80*/  @!P5 STG.E.U8 desc[UR24][R18.64+0x29], R25 ;  /* 0x000029191200d986 */ /* 0x0003e2000c101118 */
[----:B------:R-:W-:Y:S02]  /*6d90*/  ISETP.LT.OR P5, PT, R6, 0x9, !P4 ;  /* 0x000000090600780c */ /* 0x000fe400067a1670 */
[----:B------:R-:W-:Y:S01]  /*6da0*/  ISETP.GE.AND P4, PT, R26, 0x3a, PT ;  /* 0x0000003a1a00780c */ /* 0x000fe20003f86270 */
[----:B------:R-:W-:Y:S01]  /*6db0*/  @!P0 STG.E.U8 desc[UR24][R18.64+0x28], R79 ;  /* 0x0000284f12008986 */ /* 0x000fe2000c101118 */
[----:B------:R-:W-:-:S02]  /*6dc0*/  ISETP.LT.OR P1, PT, R6, 0x9, !P1 ;  /* 0x000000090600780c */ /* 0x000fc40004f21670 */
[----:B------:R-:W-:Y:S01]  /*6dd0*/  ISETP.GE.AND P0, PT, R26, 0x39, PT ;  /* 0x000000391a00780c */ /* 0x000fe20003f06270 */
[----:B------:R-:W-:Y:S01]  /*6de0*/  @!P6 STG.E.U8 desc[UR24][R16.64+0x30], R77 ;  /* 0x0000304d1000e986 */ /* 0x000fe2000c101118 */
[----:B------:R-:W-:Y:S02]  /*6df0*/  F2FP.SATFINITE.E4M3.F32.PACK_AB_MERGE_C R75, RZ, R75, RZ ;  /* 0x0000004bff4b723e */ /* 0x000fe400048070ff */
[C---:B------:R-:W-:Y:S01]  /*6e00*/  ISETP.LT.OR P6, PT, R6.reuse, 0x1, !P0 ;  /* 0x000000010600780c */ /* 0x040fe200047c1670 */
[----:B------:R-:W-:Y:S01]  /*6e10*/  @!P2 STG.E.U8 desc[UR24][R16.64+0x31], R27 ;  /* 0x0000311b1000a986 */ /* 0x000fe2000c101118 */
[----:B------:R-:W-:Y:S02]  /*6e20*/  ISETP.LT.OR P2, PT, R6, 0x1, !P4 ;  /* 0x000000010600780c */ /* 0x000fe40006741670 */
[----:B0-----:R-:W-:Y:S02]  /*6e30*/  F2FP.SATFINITE.E4M3.F32.PACK_AB_MERGE_C R5, RZ, R74, RZ ;  /* 0x0000004aff05723e */ /* 0x001fe400048070ff */
[----:B-1----:R-:W-:Y:S01]  /*6e40*/  F2FP.SATFINITE.E4M3.F32.PACK_AB_MERGE_C R25, RZ, R72, RZ ;  /* 0x00000048ff19723e */ /* 0x002fe200048070ff */
[----:B------:R-:W-:Y:S01]  /*6e50*/  @!P1 STG.E.U8 desc[UR24][R18.64+0x30], R75 ;  /* 0x0000304b12009986 */ /* 0x000fe2000c101118 */
[----:B------:R-:W-:-:S02]  /*6e60*/  F2FP.SATFINITE.E4M3.F32.PACK_AB_MERGE_C R73, RZ, R73, RZ ;  /* 0x00000049ff49723e */ /* 0x000fc400048070ff */
[C---:B------:R-:W-:Y:S01]  /*6e70*/  ISETP.LT.OR P1, PT, R6.reuse, 0x9, !P0 ;  /* 0x000000090600780c */ /* 0x040fe20004721670 */
[----:B------:R0:W-:Y:S01]  /*6e80*/  @!P5 STG.E.U8 desc[UR24][R18.64+0x31], R5 ;  /* 0x000031051200d986 */ /* 0x0001e2000c101118 */
[----:B------:R-:W-:Y:S02]  /*6e90*/  ISETP.LT.OR P4, PT, R6, 0x9, !P4 ;  /* 0x000000090600780c */ /* 0x000fe40006781670 */
[C---:B------:R-:W-:Y:S01]  /*6ea0*/  ISETP.GE.AND P0, PT, R26.reuse, 0x42, PT ;  /* 0x000000421a00780c */ /* 0x040fe20003f06270 */
[----:B------:R1:W-:Y:S01]  /*6eb0*/  @!P2 STG.E.U8 desc[UR24][R16.64+0x39], R25 ;  /* 0x000039191000a986 */ /* 0x0003e2000c101118 */
[----:B------:R-:W-:Y:S02]  /*6ec0*/  ISETP.GE.AND P2, PT, R26, 0x41, PT ;  /* 0x000000411a00780c */ /* 0x000fe40003f46270 */
[----:B------:R-:W-:Y:S01]  /*6ed0*/  F2FP.SATFINITE.E4M3.F32.PACK_AB_MERGE_C R71, RZ, R71, RZ ;  /* 0x00000047ff47723e */ /* 0x000fe200048070ff */
[----:B------:R-:W-:Y:S01]  /*6ee0*/  @!P6 STG.E.U8 desc[UR24][R16.64+0x38], R73 ;  /* 0x000038491000e986 */ /* 0x000fe2000c101118 */
[----:B------:R-:W-:-:S02]  /*6ef0*/  ISETP.LT.OR P5, PT, R6, 0x1, !P2 ;  /* 0x000000010600780c */ /* 0x000fc400057a1670 */
[C---:B------:R-:W-:Y:S01]  /*6f00*/  ISETP.LT.OR P6, PT, R6.reuse, 0x1, !P0 ;  /* 0x000000010600780c */ /* 0x040fe200047c1670 */
[----:B------:R-:W-:Y:S01]  /*6f10*/  @!P1 STG.E.U8 desc[UR24][R18.64+0x38], R71 ;  /* 0x0000384712009986 */ /* 0x000fe2000c101118 */
[----:B0-----:R-:W-:Y:S02]  /*6f20*/  F2FP.SATFINITE.E4M3.F32.PACK_AB_MERGE_C R5, RZ, R70, RZ ;  /* 0x00000046ff05723e */ /* 0x001fe400048070ff */
[----:B------:R-:W-:Y:S02]  /*6f30*/  F2FP.SATFINITE.E4M3.F32.PACK_AB_MERGE_C R69, RZ, R69, RZ ;  /* 0x00000045ff45723e */ /* 0x000fe400048070ff */
[----:B-1----:R-:W-:Y:S01]  /*6f40*/  F2FP.SATFINITE.E4M3.F32.PACK_AB_MERGE_C R25, RZ, R68, RZ ;  /* 0x00000044ff19723e */ /* 0x002fe200048070ff */
[----:B------:R0:W-:Y:S01]  /*6f50*/  @!P4 STG.E.U8 desc[UR24][R18.64+0x39], R5 ;  /* 0x000039051200c986 */ /* 0x0001e2000c101118 */
[----:B------:R-:W-:Y:S02]  /*6f60*/  ISETP.LT.OR P1, PT, R6, 0x9, !P2 ;  /* 0x000000090600780c */ /* 0x000fe40005721670 */
[C---:B------:R-:W-:Y:S01]  /*6f70*/  ISETP.GE.AND P4, PT, R26.reuse, 0x49, PT ;  /* 0x000000491a00780c */ /* 0x040fe20003f86270 */
[----:B------:R-:W-:Y:S01]  /*6f80*/  @!P5 STG.E.U8 desc[UR24][R16.64+0x40], R69 ;  /* 0x000040451000d986 */ /* 0x000fe2000c101118 */
[----:B------:R-:W-:-:S02]  /*6f90*/  ISETP.GE.AND P2, PT, R26, 0x4a, PT ;  /* 0x0000004a1a00780c */ /* 0x000fc40003f46270 */
[C---:B------:R-:W-:Y:S01]  /*6fa0*/  ISETP.LT.OR P0, PT, R6.reuse, 0x9, !P0 ;  /* 0x000000090600780c */ /* 0x040fe20004701670 */
[----:B------:R1:W-:Y:S01]  /*6fb0*/  @!P6 STG.E.U8 desc[UR24][R16.64+0x41], R25 ;  /* 0x000041191000e986 */ /* 0x0003e2000c101118 */
[C---:B------:R-:W-:Y:S02]  /*6fc0*/  ISETP.LT.OR P5, PT, R6.reuse, 0x1, !P4 ;  /* 0x000000010600780c */ /* 0x040fe400067a1670 */
[C---:B------:R-:W-:Y:S02]  /*6fd0*/  ISETP.LT.OR P6, PT, R6.reuse, 0x1, !P2 ;  /* 0x000000010600780c */ /* 0x040fe400057c1670 */
[C---:B------:R-:W-:Y:S02]  /*6fe0*/  ISETP.LT.OR P4, PT, R6.reuse, 0x9, !P4 ;  /* 0x000000090600780c */ /* 0x040fe40006781670 */
[----:B------:R-:W-:Y:S02]  /*6ff0*/  ISETP.LT.OR P2, PT, R6, 0x9, !P2 ;  /* 0x000000090600780c */ /* 0x000fe40005741670 */
[----:B------:R-:W-:-:S02]  /*7000*/  F2FP.SATFINITE.E4M3.F32.PACK_AB_MERGE_C R67, RZ, R67, RZ ;  /* 0x00000043ff43723e */ /* 0x000fc400048070ff */
[----:B0-----:R-:W-:Y:S02]  /*7010*/  F2FP.SATFINITE.E4M3.F32.PACK_AB_MERGE_C R5, RZ, R66, RZ ;  /* 0x00000042ff05723e */ /* 0x001fe400048070ff */
[----:B------:R-:W-:Y:S01]  /*7020*/  F2FP.SATFINITE.E4M3.F32.PACK_AB_MERGE_C R65, RZ, R65, RZ ;  /* 0x00000041ff41723e */ /* 0x000fe200048070ff */
[----:B------:R0:W-:Y:S01]  /*7030*/  @!P1 STG.E.U8 desc[UR24][R18.64+0x40], R67 ;  /* 0x0000404312009986 */ /* 0x0001e2000c101118 */
[----:B-1----:R-:W-:Y:S02]  /*7040*/  F2FP.SATFINITE.E4M3.F32.PACK_AB_MERGE_C R25, RZ, R64, RZ ;  /* 0x00000040ff19723e */ /* 0x002fe400048070ff */
[----:B------:R-:W-:Y:S01]  /*7050*/  F2FP.SATFINITE.E4M3.F32.PACK_AB_MERGE_C R23, RZ, R23, RZ ;  /* 0x00000017ff17723e */ /* 0x000fe200048070ff */
[----:B------:R0:W-:Y:S01]  /*7060*/  @!P0 STG.E.U8 desc[UR24][R18.64+0x41], R5 ;  /* 0x0000410512008986 */ /* 0x0001e2000c101118 */
[----:B------:R-:W-:-:S03]  /*7070*/  F2FP.SATFINITE.E4M3.F32.PACK_AB_MERGE_C R27, RZ, R22, RZ ;  /* 0x00000016ff1b723e */ /* 0x000fc600048070ff */
[----:B------:R0:W-:Y:S04]  /*7080*/  @!P5 STG.E.U8 desc[UR24][R16.64+0x48], R65 ;  /* 0x000048411000d986 */ /* 0x0001e8000c101118 */
[----:B------:R0:W-:Y:S04]  /*7090*/  @!P6 STG.E.U8 desc[UR24][R16.64+0x49], R25 ;  /* 0x000049191000e986 */ /* 0x0001e8000c101118 */
[----:B------:R0:W-:Y:S04]  /*70a0*/  @!P4 STG.E.U8 desc[UR24][R18.64+0x48], R23 ;  /* 0x000048171200c986 */ /* 0x0001e8000c101118 */
[----:B------:R0:W-:Y:S02]  /*70b0*/  @!P2 STG.E.U8 desc[UR24][R18.64+0x49], R27 ;  /* 0x0000491b1200a986 */ /* 0x0001e4000c101118 */
.L_x_121:
[----:B------:R-:W-:Y:S05]  /*70c0*/  BSYNC B0 ;  /* 0x0000000000007941 */ /* 0x000fea0003800000 */
.L_x_39:
[C---:B------:R-:W-:Y:S01]  /*70d0*/  LEA R2, P0, R8.reuse, R2, 0x1 ;  /* 0x0000000208027211 */ /* 0x040fe200078008ff */
[----:B------:R-:W-:Y:S01]  /*70e0*/  ULDC.64 UR14, c[0x0][0x650] ;  /* 0x00019400000e7ab9 */ /* 0x000fe20000000a00 */
[----:B-----5:R-:W-:Y:S01]  /*70f0*/  IMAD.U32 R4, RZ, RZ, UR13 ;  /* 0x0000000dff047e24 */ /* 0x020fe2000f8e00ff */
[----:B0-----:R-:W-:Y:S01]  /*7100*/  PRMT R16, RZ, 0x7610, R16 ;  /* 0x00007610ff107816 */ /* 0x001fe20000000010 */
[----:B------:R-:W-:Y:S01]  /*7110*/  IMAD.MOV.U32 R6, RZ, RZ, -0x1 ;  /* 0xffffffffff067424 */ /* 0x000fe200078e00ff */
[----:B------:R-:W-:Y:S01]  /*7120*/  LEA.HI.X R3, R8, R3, R0, 0x1, P0 ;  /* 0x0000000308037211 */ /* 0x000fe200000f0c00 */
[----:B------:R0:W-:Y:S01]  /*7130*/  SYNCS.ARRIVE.TRANS64.A1T0 RZ, [R4+UR9], RZ ;  /* 0x000000ff04ff79a7 */ /* 0x0001e20008100009 */
[----:B------:R-:W-:Y:S01]  /*7140*/  ISETP.GE.U32.AND P0, PT, R2, UR14, PT ;  /* 0x0000000e02007c0c */ /* 0x000fe2000bf06070 */
[----:B------:R-:W-:-:S03]  /*7150*/  IMAD.MOV.U32 R5, RZ, RZ, -0x1 ;  /* 0xffffffffff057424 */ /* 0x000fc600078e00ff */
[----:B------:R-:W-:Y:S01]  /*7160*/  ISETP.GE.U32.AND.EX P0, PT, R3, UR15, PT, P0 ;  /* 0x0000000f03007c0c */ /* 0x000fe2000bf06100 */
[----:B0-----:R-:W-:-:S12]  /*7170*/  IMAD.MOV.U32 R4, RZ, RZ, -0x1 ;  /* 0xffffffffff047424 */ /* 0x001fd800078e00ff */
[----:B------:R-:W-:Y:S05]  /*7180*/  @P0 BRA `(.L_x_122) ;  /* 0x0000000400600947 */ /* 0x000fea0003800000 */
[----:B------:R-:W0:Y:S01]  /*7190*/  S2R R28, SR_CTAID.X ;  /* 0x00000000001c7919 */ /* 0x000e220000002500 */
[----:B------:R-:W5:Y:S01]  /*71a0*/  LDC.64 R22, c[0x0][0x628] ;  /* 0x00018a00ff167b82 */ /* 0x000f620000000a00 */
[----:B------:R-:W-:Y:S01]  /*71b0*/  ULDC UR5, c[0x0][0x150] ;  /* 0x0000540000057ab9 */ /* 0x000fe20000000800 */
[----:B-1----:R-:W-:Y:S01]  /*71c0*/  IMAD.MOV.U32 R18, RZ, RZ, R2 ;  /* 0x000000ffff127224 */ /* 0x002fe200078e0002 */
[----:B------:R-:W1:Y:S01]  /*71d0*/  S2R R30, SR_CTAID.Y ;  /* 0x00000000001e7919 */ /* 0x000e620000002600 */
[----:B------:R-:W-:-:S04]  /*71e0*/  IMAD.MOV.U32 R19, RZ, RZ, R3 ;  /* 0x000000ffff137224 */ /* 0x000fc800078e0003 */
[----:B------:R-:W1:Y:S08]  /*71f0*/  LDC R31, c[0x0][0x144] ;  /* 0x00005100ff1f7b82 */ /* 0x000e700000000800 */
[----:B------:R-:W1:Y:S08]  /*7200*/  LDC R6, c[0x0][0x630] ;  /* 0x00018c00ff067b82 */ /* 0x000e700000000800 */
[----:B------:R-:W1:Y:S01]  /*7210*/  LDC.64 R26, c[0x0][0x620] ;  /* 0x00018800ff1a7b82 */ /* 0x000e620000000a00 */
[----:B-----5:R-:W-:-:S04]  /*7220*/  ISETP.NE.U32.AND P0, PT, R22, RZ, PT ;  /* 0x000000ff1600720c */ /* 0x020fc80003f05070 */
[----:B------:R-:W-:Y:S02]  /*7230*/  ISETP.NE.AND.EX P0, PT, R23, RZ, PT, P0 ;  /* 0x000000ff1700720c */ /* 0x000fe40003f05300 */
[----:B0-----:R-:W-:-:S05]  /*7240*/  I2FP.F32.U32 R4, R28 ;  /* 0x0000001c00047245 */ /* 0x001fca0000201000 */
[----:B------:R-:W-:-:S04]  /*7250*/  FMUL R4, R4, UR5 ;  /* 0x0000000504047c20 */ /* 0x000fc80008400000 */
[----:B------:R0:W0:Y:S02]  /*7260*/  F2I.U32.TRUNC.NTZ R29, R4 ;  /* 0x00000004001d7305 */ /* 0x000024000020f000 */
[----:B------:R-:W-:Y:S05]  /*7270*/  @!P0 BRA `(.L_x_123) ;  /* 0x0000000000288947 */ /* 0x000fea0003800000 */
[----:B------:R-:W5:Y:S02]  /*7280*/  LDC R5, c[0x0][0x634] ;  /* 0x00018d00ff057b82 */ /* 0x000f640000000800 */
[----:B-----5:R-:W-:-:S05]  /*7290*/  IADD3 R19, P0, R2, R5, RZ ;  /* 0x0000000502137210 */ /* 0x020fca0007f1e0ff */
[----:B--234-:R-:W-:-:S04]  /*72a0*/  IMAD.X R25, RZ, RZ, R3, P0 ;  /* 0x000000ffff197224 */ /* 0x01cfc800000e0603 */
[----:B0-----:R-:W-:-:S04]  /*72b0*/  IMAD.WIDE.U32 R4, R25, R22, RZ ;  /* 0x0000001619047225 */ /* 0x001fc800078e00ff */
[----:B------:R-:W-:-:S04]  /*72c0*/  IMAD.WIDE.U32 R16, P0, R19, R23, R4 ;  /* 0x0000001713107225 */ /* 0x000fc80007800004 */
[----:B------:R-:W-:-:S04]  /*72d0*/  IMAD.WIDE.U32 R4, R19, R22, RZ ;  /* 0x0000001613047225 */ /* 0x000fc800078e00ff */
[----:B------:R-:W-:Y:S01]  /*72e0*/  IMAD.X R19, RZ, RZ, RZ, P0 ;  /* 0x000000ffff137224 */ /* 0x000fe200000e06ff */
[----:B------:R-:W-:Y:S01]  /*72f0*/  IADD3 RZ, P0, R5, R16, RZ ;  /* 0x0000001005ff7210 */ /* 0x000fe20007f1e0ff */
[----:B------:R-:W-:-:S04]  /*7300*/  IMAD.MOV.U32 R18, RZ, RZ, R17 ;  /* 0x000000ffff127224 */ /* 0x000fc800078e0011 */
[----:B------:R-:W-:-:S08]  /*7310*/  IMAD.WIDE.U32.X R18, R25, R23, R18, P0 ;  /* 0x0000001719127225 */ /* 0x000fd000000e0412 */
.L_x_123:
[-CC-:B-1234-:R-:W-:Y:S01]  /*7320*/  SHF.R.U64 R24, R18, R6.reuse, R19.reuse ;  /* 0x0000000612187219 */ /* 0x19efe20000001213 */
[----:B------:R-:W1:Y:S01]  /*7330*/  LDC.64 R34, c[0x0][0x640] ;  /* 0x00019000ff227b82 */ /* 0x000e620000000a00 */
[----:B0-----:R-:W-:Y:S01]  /*7340*/  SHF.R.U32.HI R4, RZ, R6, R19 ;  /* 0x00000006ff047219 */ /* 0x001fe20000011613 */
[----:B------:R-:W-:Y:S01]  /*7350*/  IMAD.MOV R29, RZ, RZ, -R29 ;  /* 0x000000ffff1d7224 */ /* 0x000fe200078e0a1d */
[----:B------:R-:W-:Y:S01]  /*7360*/  IADD3 R17, P0, RZ, -R24, RZ ;  /* 0x80000018ff117210 */ /* 0x000fe20007f1e0ff */
[----:B------:R-:W-:Y:S01]  /*7370*/  ULDC UR5, c[0x0][0x154] ;  /* 0x0000550000057ab9 */ /* 0x000fe20000000800 */
[----:B------:R-:W-:Y:S02]  /*7380*/  IMAD.MOV.U32 R19, RZ, RZ, 0x1 ;  /* 0x00000001ff137424 */ /* 0x000fe400078e00ff */
[----:B------:R-:W-:Y:S01]  /*7390*/  IMAD R29, R31, R29, R28 ;  /* 0x0000001d1f1d7224 */ /* 0x000fe200078e021c */
[----:B------:R-:W0:Y:S01]  /*73a0*/  LDC R16, c[0x0][0x618] ;  /* 0x00018600ff107b82 */ /* 0x000e220000000800 */
[----:B------:R-:W-:-:S04]  /*73b0*/  IMAD.X R5, RZ, RZ, ~R4, P0 ;  /* 0x000000ffff057224 */ /* 0x000fc800000e0e04 */
[-C--:B------:R-:W-:Y:S02]  /*73c0*/  IMAD R6, R5, R26.reuse, RZ ;  /* 0x0000001a05067224 */ /* 0x080fe400078e02ff */
[C---:B------:R-:W-:Y:S01]  /*73d0*/  IMAD.WIDE.U32 R4, R17.reuse, R26, R2 ;  /* 0x0000001a11047225 */ /* 0x040fe200078e0002 */
[----:B------:R-:W2:Y:S03]  /*73e0*/  LDC R18, c[0x0][0x608] ;  /* 0x00018200ff127b82 */ /* 0x000ea60000000800 */
[----:B------:R-:W-:Y:S01]  /*73f0*/  IMAD R17, R17, R27, R6 ;  /* 0x0000001b11117224 */ /* 0x000fe200078e0206 */
[----:B------:R-:W-:-:S03]  /*7400*/  I2FP.F32.U32 R6, R30 ;  /* 0x0000001e00067245 */ /* 0x000fc60000201000 */
[----:B------:R-:W-:Y:S01]  /*7410*/  IMAD.IADD R5, R5, 0x1, R17 ;  /* 0x0000000105057824 */ /* 0x000fe200078e0211 */
[----:B------:R-:W3:Y:S01]  /*7420*/  LDC R32, c[0x0][0x658] ;  /* 0x00019600ff207b82 */ /* 0x000ee20000000800 */
[----:B-1----:R-:W-:Y:S01]  /*7430*/  ISETP.NE.U32.AND P0, PT, R34, RZ, PT ;  /* 0x000000ff2200720c */ /* 0x002fe20003f05070 */
[----:B------:R-:W-:-:S03]  /*7440*/  IMAD.MOV.U32 R17, RZ, RZ, -0x1 ;  /* 0xffffffffff117424 */ /* 0x000fc600078e00ff */
[----:B------:R-:W-:-:S03]  /*7450*/  ISETP.NE.AND.EX P0, PT, R35, RZ, PT, P0 ;  /* 0x000000ff2300720c */ /* 0x000fc60003f05300 */
[----:B------:R-:W1:Y:S01]  /*7460*/  LDC R27, c[0x0][0x148] ;  /* 0x00005200ff1b7b82 */ /* 0x000e620000000800 */
[-CC-:B0-----:R-:W-:Y:S02]  /*7470*/  SHF.R.U64 R22, R4, R16.reuse, R5.reuse ;  /* 0x0000001004167219 */ /* 0x181fe40000001205 */
[----:B------:R-:W-:Y:S01]  /*7480*/  SHF.R.U32.HI R5, RZ, R16, R5 ;  /* 0x00000010ff057219 */ /* 0x000fe20000011605 */
[----:B------:R-:W-:-:S04]  /*7490*/  FMUL R16, R6, UR5 ;  /* 0x0000000506107c20 */ /* 0x000fc80008400000 */
[----:B------:R-:W0:Y:S01]  /*74a0*/  LDC R28, c[0x0][0x600] ;  /* 0x00018000ff1c7b82 */ /* 0x000e220000000800 */
[----:B------:R4:W0:Y:S01]  /*74b0*/  F2I.U32.TRUNC.NTZ R25, R16 ;  /* 0x0000001000197305 */ /* 0x000822000020f000 */
[-CC-:B--2---:R-:W-:Y:S02]  /*74c0*/  SHF.R.U64 R6, R22, R18.reuse, R5.reuse ;  /* 0x0000001216067219 */ /* 0x184fe40000001205 */
[----:B------:R-:W-:-:S04]  /*74d0*/  SHF.R.U32.HI R5, RZ, R18, R5 ;  /* 0x00000012ff057219 */ /* 0x000fc80000011605 */
[----:B------:R-:W2:Y:S01]  /*74e0*/  LDC R33, c[0x0][0x648] ;  /* 0x00019200ff217b82 */ /* 0x000ea20000000800 */
[-CC-:B---3--:R-:W-:Y:S02]  /*74f0*/  SHF.R.U64 R26, R6, R32.reuse, R5.reuse ;  /* 0x00000020061a7219 */ /* 0x188fe40000001205 */
[-C--:B------:R-:W-:Y:S02]  /*7500*/  SHF.L.U32 R17, R17, R32.reuse, RZ ;  /* 0x0000002011117219 */ /* 0x080fe400000006ff */
[-C--:B------:R-:W-:Y:S01]  /*7510*/  SHF.R.U32.HI R5, RZ, R32.reuse, R5 ;  /* 0x00000020ff057219 */ /* 0x080fe20000011605 */
[----:B------:R-:W-:Y:S01]  /*7520*/  IMAD.MOV.U32 R4, RZ, RZ, R26 ;  /* 0x000000ffff047224 */ /* 0x000fe200078e001a */
[----:B------:R-:W-:Y:S01]  /*7530*/  SHF.L.U32 R32, R19, R32, RZ ;  /* 0x0000002013207219 */ /* 0x000fe200000006ff */
[----:B------:R-:W3:Y:S01]  /*7540*/  LDC R36, c[0x0][0x638] ;  /* 0x00018e00ff247b82 */ /* 0x000ee20000000800 */
[----:B------:R-:W-:-:S07]  /*7550*/  LOP3.LUT R31, RZ, R17, RZ, 0x33, !PT ;  /* 0x00000011ff1f7212 */ /* 0x000fce00078e33ff */
[----:B------:R-:W0:Y:S01]  /*7560*/  LDC R37, c[0x0][0x610] ;  /* 0x00018400ff257b82 */ /* 0x000e220000000800 */
[----:B----4-:R-:W-:Y:S05]  /*7570*/  @!P0 BRA `(.L_x_124) ;  /* 0x0000000000288947 */ /* 0x010fea0003800000 */
[----:B------:R-:W4:Y:S02]  /*7580*/  LDC R19, c[0x0][0x64c] ;  /* 0x00019300ff137b82 */ /* 0x000f240000000800 */
[----:B----4-:R-:W-:-:S05]  /*7590*/  IADD3 R19, P0, R26, R19, RZ ;  /* 0x000000131a137210 */ /* 0x010fca0007f1e0ff */
        /* <DEDUP_REMOVED lines=8> */
.L_x_124:
[----:B--2---:R-:W-:Y:S01]  /*7620*/  SHF.R.U64 R4, R4, R33, R5 ;  /* 0x0000002104047219 */ /* 0x004fe20000001205 */
[----:B0-----:R-:W-:Y:S01]  /*7630*/  VIADD R19, R28, 0xffffffff ;  /* 0xffffffff1c137836 */ /* 0x001fe20000000000 */
[----:B------:R-:W-:Y:S01]  /*7640*/  LOP3.LUT R17, R6, R31, RZ, 0xc0, !PT ;  /* 0x0000001f06117212 */ /* 0x000fe200078ec0ff */
[----:B------:R-:W-:Y:S02]  /*7650*/  IMAD.MOV R25, RZ, RZ, -R25 ;  /* 0x000000ffff197224 */ /* 0x000fe400078e0a19 */
[----:B------:R-:W-:Y:S02]  /*7660*/  IMAD.MOV R5, RZ, RZ, -R4 ;  /* 0x000000ffff057224 */ /* 0x000fe400078e0a04 */
[----:B------:R-:W-:Y:S01]  /*7670*/  IMAD R6, R32, R4, R17 ;  /* 0x0000000420067224 */ /* 0x000fe200078e0211 */
[----:B------:R-:W-:Y:S01]  /*7680*/  LOP3.LUT R17, R22, R19, RZ, 0xc0, !PT ;  /* 0x0000001316117212 */ /* 0x000fe200078ec0ff */
[----:B-1----:R-:W-:Y:S02]  /*7690*/  @P3 IMAD R29, R27, R25, R30 ;  /* 0x000000191b1d3224 */ /* 0x002fe400078e021e */
[----:B---3--:R-:W-:-:S02]  /*76a0*/  IMAD R4, R5, R36, R26 ;  /* 0x0000002405047224 */ /* 0x008fc400078e021a */
[----:B------:R-:W-:Y:S02]  /*76b0*/  IMAD R6, R6, R37, R29 ;  /* 0x0000002506067224 */ /* 0x000fe400078e021d */
[----:B------:R-:W-:Y:S02]  /*76c0*/  IMAD R17, R4, R28, R17 ;  /* 0x0000001c04117224 */ /* 0x000fe400078e0211 */
[----:B------:R-:W-:Y:S02]  /*76d0*/  IMAD.MOV.U32 R16, RZ, RZ, 0x1 ;  /* 0x00000001ff107424 */ /* 0x000fe400078e00ff */
[----:B------:R-:W-:Y:S01]  /*76e0*/  IMAD.MOV.U32 R4, RZ, RZ, R24 ;  /* 0x000000ffff047224 */ /* 0x000fe200078e0018 */
[----:B------:R-:W-:Y:S02]  /*76f0*/  SEL R5, R17, R6, !P3 ;  /* 0x0000000611057207 */ /* 0x000fe40005800000 */
[----:B------:R-:W-:-:S07]  /*7700*/  SEL R6, R6, R17, !P3 ;  /* 0x0000001106067207 */ /* 0x000fce0005800000 */
.L_x_122:
[----:B------:R-:W-:Y:S02]  /*7710*/  LOP3.LUT P0, RZ, R16, 0xff, RZ, 0xc0, !PT ;  /* 0x000000ff10ff7812 */ /* 0x000fe4000780c0ff */
[----:B------:R-:W-:-:S11]  /*7720*/  LOP3.LUT R103, R103, 0x1, RZ, 0x3c, !PT ;  /* 0x0000000167677812 */ /* 0x000fd600078e3cff */
[----:B------:R-:W-:Y:S05]  /*7730*/  @P0 BRA `(.L_x_125) ;  /* 0xffffff9c00c80947 */ /* 0x000fea000383ffff */
[----:B------:R-:W-:Y:S05]  /*7740*/  EXIT ;  /* 0x000000000000794d */ /* 0x000fea0003800000 */
.L_x_17:
[----:B------:R-:W-:-:S08]  /*7750*/  ISETP.NE.AND P0, PT, R18, RZ, PT ;  /* 0x000000ff1200720c */ /* 0x000fd00003f05270 */
[----:B--23-5:R-:W0:-:S00]  /*7760*/  USETMAXREG.DEALLOC.CTAPOOL 0x28 ;  /* 0x00000028000079c8 */ /* 0x02ce0000080e0500 */
[----:B------:R-:W-:Y:S05]  /*7770*/  @P0 EXIT ;  /* 0x000000000000094d */ /* 0x000fea0003800000 */
[----:B0-----:R-:W-:Y:S01]  /*7780*/  LOP3.LUT P0, RZ, R20, 0xff, RZ, 0xc0, !PT ;  /* 0x000000ff14ff7812 */ /* 0x001fe2000780c0ff */
[----:B------:R-:W-:Y:S02]  /*7790*/  IMAD.MOV.U32 R12, RZ, RZ, 0x1 ;  /* 0x00000001ff0c7424 */ /* 0x000fe400078e00ff */
[----:B------:R-:W-:-:S10]  /*77a0*/  IMAD.MOV.U32 R13, RZ, RZ, RZ ;  /* 0x000000ffff0d7224 */ /* 0x000fd400078e00ff */
[----:B------:R-:W-:Y:S05]  /*77b0*/  @!P0 BRA `(.L_x_126) ;  /* 0x0000000c004c8947 */ /* 0x000fea0003800000 */
[----:B------:R-:W0:Y:S01]  /*77c0*/  S2R R16, SR_CgaCtaId ;  /* 0x0000000000107919 */ /* 0x000e220000008800 */
[----:B------:R-:W-:Y:S01]  /*77d0*/  LOP3.LUT P0, RZ, R11, 0x1f, RZ, 0xc0, !PT ;  /* 0x0000001f0bff7812 */ /* 0x000fe2000780c0ff */
[----:B------:R-:W-:Y:S01]  /*77e0*/  ULDC UR5, c[0x0][0x658] ;  /* 0x0001960000057ab9 */ /* 0x000fe20000000800 */
[----:B------:R-:W-:Y:S01]  /*77f0*/  UMOV UR7, 0xffffffff ;  /* 0xffffffff00077882 */ /* 0x000fe20000000000 */
[----:B------:R-:W-:Y:S01]  /*7800*/  BSSY B0, `(.L_x_126) ;  /* 0x00000ce000007945 */ /* 0x000fe20003800000 */
[----:B------:R-:W-:Y:S01]  /*7810*/  USHF.L.U32 UR7, UR7, UR5, URZ ;  /* 0x0000000507077299 */ /* 0x000fe2000800063f */
[C---:B------:R-:W-:Y:S01]  /*7820*/  ISETP.NE.AND P2, PT, R10.reuse, RZ, PT ;  /* 0x000000ff0a00720c */ /* 0x040fe20003f45270 */
[----:B------:R-:W-:Y:S01]  /*7830*/  IMAD.MOV.U32 R15, RZ, RZ, 0x1 ;  /* 0x00000001ff0f7424 */ /* 0x000fe200078e00ff */
[----:B------:R-:W-:Y:S01]  /*7840*/  ISETP.NE.OR P0, PT, R10, RZ, !P0 ;  /* 0x000000ff0a00720c */ /* 0x000fe20004705670 */
[----:B------:R-:W-:Y:S01]  /*7850*/  IMAD.MOV.U32 R12, RZ, RZ, 0x1 ;  /* 0x00000001ff0c7424 */ /* 0x000fe200078e00ff */
[----:B------:R-:W-:Y:S01]  /*7860*/  LOP3.LUT R14, R7, 0x2, RZ, 0xfc, !PT ;  /* 0x00000002070e7812 */ /* 0x000fe200078efcff */
[----:B------:R-:W-:Y:S01]  /*7870*/  IMAD.MOV.U32 R13, RZ, RZ, RZ ;  /* 0x000000ffff0d7224 */ /* 0x000fe200078e00ff */
[----:B------:R-:W-:Y:S01]  /*7880*/  ULDC UR4, c[0x0][0x600] ;  /* 0x0001800000047ab9 */ /* 0x000fe20000000800 */
[----:B------:R-:W-:Y:S01]  /*7890*/  UMOV UR8, 0x1 ;  /* 0x0000000100087882 */ /* 0x000fe20000000000 */
[----:B------:R-:W-:-:S02]  /*78a0*/  UIADD3 UR13, UR6, 0x1, URZ ;  /* 0x00000001060d7890 */ /* 0x000fc4000fffe03f */
[----:B------:R-:W-:Y:S02]  /*78b0*/  UIADD3 UR4, UR4, -0x1, URZ ;  /* 0xffffffff04047890 */ /* 0x000fe4000fffe03f */
[----:B------:R-:W-:Y:S02]  /*78c0*/  USHF.L.U32 UR5, UR8, UR5, URZ ;  /* 0x0000000508057299 */ /* 0x000fe4000800063f */
[----:B------:R-:W-:Y:S01]  /*78d0*/  ULOP3.LUT UR7, URZ, UR7, URZ, 0x33, !UPT ;  /* 0x000000073f077292 */ /* 0x000fe2000f8e333f */
[----:B------:R-:W-:Y:S01]  /*78e0*/  ULDC.64 UR30, c[0x0][0x198] ;  /* 0x00006600001e7ab9 */ /* 0x000fe20000000a00 */
[----:B0-----:R-:W-:-:S10]  /*78f0*/  LOP3.LUT R16, R16, 0x1, RZ, 0xc0, !PT ;  /* 0x0000000110107812 */ /* 0x001fd400078ec0ff */
.L_x_138:
[----:B------:R-:W-:-:S03]  /*7900*/  UMOV UR8, 0xffffffff ;  /* 0xffffffff00087882 */ /* 0x000fc60000000000 */
[----:B------:R-:W-:Y:S05]  /*7910*/  BRA.DIV UR8, `(.L_x_127) ;  /* 0x00000012085c7947 */ /* 0x000fea000b800000 */
[----:B------:R-:W-:-:S13]  /*7920*/  ELECT P1, URZ, PT ;  /* 0x00000000003f782f */ /* 0x000fda0003820000 */
.L_x_153:
[----:B------:R-:W0:Y:S01]  /*7930*/  LDC R10, c[0x0][0x28c] ;  /* 0x0000a300ff0a7b82 */ /* 0x000e220000000800 */
[----:B------:R-:W-:Y:S01]  /*7940*/  BSSY B1, `(.L_x_128) ;  /* 0x0000046000017945 */ /* 0x000fe20003800000 */
[----:B0-----:R-:W-:-:S13]  /*7950*/  ISETP.LT.OR P1, PT, R10, 0x1, !P1 ;  /* 0x000000010a00780c */ /* 0x001fda0004f21670 */
[----:B------:R-:W-:Y:S05]  /*7960*/  @P1 BRA `(.L_x_129) ;  /* 0x00000004000c1947 */ /* 0x000fea0003800000 */
[----:B------:R-:W-:Y:S02]  /*7970*/  IMAD.SHL.U32 R17, R6, 0x40, RZ ;  /* 0x0000004006117824 */ /* 0x000fe400078e00ff */
[----:B------:R-:W-:Y:S02]  /*7980*/  IMAD R6, R5, 0x2, R16 ;  /* 0x0000000205067824 */ /* 0x000fe400078e0210 */
[----:B------:R-:W-:Y:S02]  /*7990*/  IMAD.MOV.U32 R21, RZ, RZ, RZ ;  /* 0x000000ffff157224 */ /* 0x000fe400078e00ff */
[----:B------:R-:W-:Y:S02]  /*79a0*/  IMAD.U32 R22, RZ, RZ, UR13 ;  /* 0x0000000dff167e24 */ /* 0x000fe4000f8e00ff */
[----:B------:R-:W-:Y:S02]  /*79b0*/  IMAD.MOV.U32 R5, RZ, RZ, R12 ;  /* 0x000000ffff057224 */ /* 0x000fe400078e000c */
[----:B------:R-:W-:-:S02]  /*79c0*/  IMAD.MOV.U32 R11, RZ, RZ, R13 ;  /* 0x000000ffff0b7224 */ /* 0x000fc400078e000d */
[----:B------:R-:W-:-:S07]  /*79d0*/  IMAD R18, R6, 0x28, RZ ;  /* 0x0000002806127824 */ /* 0x000fce00078e02ff */
.L_x_133:
[----:B------:R-:W0:Y:S01]  /*79e0*/  S2R R19, SR_CgaCtaId ;  /* 0x0000000000137919 */ /* 0x000e220000008800 */
[----:B------:R-:W-:Y:S01]  /*79f0*/  MOV R6, 0x400 ;  /* 0x0000040000067802 */ /* 0x000fe20000000f00 */
[----:B------:R-:W1:Y:S03]  /*7a00*/  @!P2 LDC R10, c[0x0][0x500] ;  /* 0x00014000ff0aab82 */ /* 0x000e660000000800 */
[----:B0-----:R-:W-:Y:S02]  /*7a10*/  LEA R20, R19, R6, 0x18 ;  /* 0x0000000613147211 */ /* 0x001fe400078ec0ff */
[----:B------:R-:W-:-:S03]  /*7a20*/  SHF.L.U32 R6, R5, 0x1f, RZ ;  /* 0x0000001f05067819 */ /* 0x000fc600000006ff */
[----:B------:R-:W-:-:S04]  /*7a30*/  IMAD R19, R11, 0x8, R20 ;  /* 0x000000080b137824 */ /* 0x000fc800078e0214 */
[----:B------:R-:W0:Y:S02]  /*7a40*/  SYNCS.PHASECHK.TRANS64.TRYWAIT P1, [R19+URZ+0x30], R6 ;  /* 0x00003006130075a7 */ /* 0x000e24000802017f */
[----:B01----:R-:W-:Y:S05]  /*7a50*/  @!P1 BRA `(.L_x_130) ;  /* 0x00000010002c9947 */ /* 0x003fea0003800000 */
.L_x_154:
[----:B0-----:R-:W-:Y:S01]  /*7a60*/  PRMT R6, R14, 0x9910, RZ ;  /* 0x000099100e067816 */ /* 0x001fe200000000ff */
[----:B------:R0:W-:Y:S03]  /*7a70*/  @!P2 SYNCS.ARRIVE.TRANS64 RZ, [R19+URZ], R10 ;  /* 0x0000000a13ffa9a7 */ /* 0x0001e6000800003f */
[----:B------:R-:W-:-:S13]  /*7a80*/  ISETP.NE.AND P1, PT, R6, 0x2, PT ;  /* 0x000000020600780c */ /* 0x000fda0003f25270 */
[----:B0-----:R-:W-:Y:S05]  /*7a90*/  @P1 BRA `(.L_x_131) ;  /* 0x0000000000041947 */ /* 0x001fea0003800000 */
[----:B------:R-:W-:Y:S01]  /*7aa0*/  BPT.TRAP 0x1 ;  /* 0x000000040000795c */ /* 0x000fe20000300000 */
.L_x_131:
[----:B------:R-:W-:Y:S05]  /*7ab0*/  @P0 BRA `(.L_x_132) ;  /* 0x0000000000040947 */ /* 0x000fea0003800000 */
[----:B------:R-:W-:Y:S01]  /*7ac0*/  BPT.TRAP 0x1 ;  /* 0x000000040000795c */ /* 0x000fe20000300000 */
.L_x_132:
[----:B------:R-:W-:Y:S01]  /*7ad0*/  IMAD R6, R11, 0x4000, R20 ;  /* 0x000040000b067824 */ /* 0x000fe200078e0214 */
[----:B------:R-:W-:Y:S01]  /*7ae0*/  R2UR UR34, R21 ;  /* 0x00000000152272ca */ /* 0x000fe200000e0000 */
[----:B------:R-:W-:Y:S01]  /*7af0*/  VIADD R22, R22, 0xffffffff ;  /* 0xffffffff16167836 */ /* 0x000fe20000000000 */
[----:B------:R-:W-:Y:S01]  /*7b00*/  R2UR UR33, R19 ;  /* 0x00000000132172ca */ /* 0x000fe200000e0000 */
[----:B------:R-:W-:Y:S01]  /*7b10*/  UIADD3 UR14, UP0, UR30, 0xf0, URZ ;  /* 0x000000f01e0e7890 */ /* 0x000fe2000ff1e03f */
[----:B------:R-:W-:Y:S01]  /*7b20*/  R2UR UR24, R6 ;  /* 0x00000000061872ca */ /* 0x000fe200000e0000 */
[----:B------:R-:W-:Y:S01]  /*7b30*/  IMAD R6, R11, 0x4, R16 ;  /* 0x000000040b067824 */ /* 0x000fe200078e0210 */
[----:B------:R-:W-:Y:S01]  /*7b40*/  R2UR UR36, R4 ;  /* 0x00000000042472ca */ /* 0x000fe200000e0000 */
[----:B------:R-:W-:Y:S01]  /*7b50*/  UIADD3 UR38, UP1, UR30, 0x1f0, URZ ;  /* 0x000001f01e267890 */ /* 0x000fe2000ff3e03f */
[----:B------:R-:W-:Y:S01]  /*7b60*/  R2UR UR35, R17 ;  /* 0x00000000112372ca */ /* 0x000fe200000e0000 */
[----:B------:R-:W-:Y:S01]  /*7b70*/  IMAD R6, R6, 0x1400, R20 ;  /* 0x0000140006067824 */ /* 0x000fe200078e0214 */
[----:B------:R-:W-:Y:S01]  /*7b80*/  R2UR UR19, R18 ;  /* 0x00000000121372ca */ /* 0x000fe200000e0000 */
[----:B------:R-:W-:Y:S01]  /*7b90*/  UIADD3.X UR15, URZ, UR31, URZ, UP0, !UPT ;  /* 0x0000001f3f0f7290 */ /* 0x000fe200087fe43f */
[----:B------:R-:W-:Y:S01]  /*7ba0*/  ISETP.GT.AND P4, PT, R22, 0x1, PT ;  /* 0x000000011600780c */ /* 0x000fe20003f84270 */
[----:B------:R-:W-:Y:S01]  /*7bb0*/  UIADD3 UR26, UR34, 0x80, URZ ;  /* 0x00000080221a7890 */ /* 0x000fe2000fffe03f */
[----:B------:R-:W-:Y:S01]  /*7bc0*/  R2UR UR8, R6 ;  /* 0x00000000060872ca */ /* 0x000fe200000e0000 */
[----:B------:R-:W-:Y:S01]  /*7bd0*/  UIADD3.X UR39, URZ, UR31, URZ, UP1, !UPT ;  /* 0x0000001f3f277290 */ /* 0x000fe20008ffe43f */
[----:B------:R-:W-:Y:S01]  /*7be0*/  VIADD R11, R11, 0x1 ;  /* 0x000000010b0b7836 */ /* 0x000fe20000000000 */
[----:B------:R-:W-:Y:S01]  /*7bf0*/  UIADD3 UR32, UR24, 0x180, URZ ;  /* 0x0000018018207890 */ /* 0x000fe2000fffe03f */
[----:B------:R-:W-:Y:S01]  /*7c00*/  VIADD R21, R21, 0x100 ;  /* 0x0000010015157836 */ /* 0x000fe20000000000 */
[----:B------:R-:W-:Y:S01]  /*7c10*/  UIADD3 UR24, UR24, 0x2180, URZ ;  /* 0x0000218018187890 */ /* 0x000fe2000fffe03f */
[----:B------:R-:W-:Y:S01]  /*7c20*/  UMOV UR22, 0x0 ;  /* 0x0000000000167882 */ /* 0x000fe20000000000 */
[----:B------:R-:W-:Y:S01]  /*7c30*/  UMOV UR23, 0x10000000 ;  /* 0x1000000000177882 */ /* 0x000fe20000000000 */
[----:B------:R-:W-:Y:S01]  /*7c40*/  ISETP.NE.AND P1, PT, R11, 0x6, PT ;  /* 0x000000060b00780c */ /* 0x000fe20003f25270 */
[----:B------:R-:W-:Y:S01]  /*7c50*/  UMOV UR25, UR33 ;  /* 0x0000002100197c82 */ /* 0x000fe20008000000 */
[----:B------:R-:W-:Y:S01]  /*7c60*/  UMOV UR28, UR36 ;  /* 0x00000024001c7c82 */ /* 0x000fe20008000000 */
[----:B------:R-:W-:-:S02]  /*7c70*/  UMOV UR27, UR35 ;  /* 0x00000023001b7c82 */ /* 0x000fc40008000000 */
[----:B------:R-:W-:Y:S01]  /*7c80*/  UIADD3 UR16, UR8, 0x18180, URZ ;  /* 0x0001818008107890 */ /* 0x000fe2000fffe03f */
[----:B------:R0:W-:Y:S01]  /*7c90*/  UTMALDG.3D [UR32], [UR14], desc[UR22] ;  /* 0x000016200e0075b4 */ /* 0x0001e20008011000 */
[----:B------:R-:W-:Y:S01]  /*7ca0*/  UIADD3 UR8, UR8, 0x1a980, URZ ;  /* 0x0001a98008087890 */ /* 0x000fe2000fffe03f */
[----:B------:R-:W-:Y:S01]  /*7cb0*/  SEL R6, RZ, 0x1, P1 ;  /* 0x00000001ff067807 */ /* 0x000fe20000800000 */
[----:B------:R-:W-:Y:S01]  /*7cc0*/  UMOV UR21, 0x30000 ;  /* 0x0003000000157882 */ /* 0x000fe20000000000 */
[----:B------:R-:W-:Y:S01]  /*7cd0*/  UMOV UR17, UR33 ;  /* 0x0000002100117c82 */ /* 0x000fe20008000000 */
[----:B------:R-:W-:Y:S01]  /*7ce0*/  UMOV UR18, UR34 ;  /* 0x0000002200127c82 */ /* 0x000fe20008000000 */
[----:B------:R-:W-:Y:S01]  /*7cf0*/  UMOV UR20, UR36 ;  /* 0x0000002400147c82 */ /* 0x000fe20008000000 */
[----:B------:R-:W-:Y:S01]  /*7d00*/  UMOV UR9, UR33 ;  /* 0x0000002100097c82 */ /* 0x000fe20008000000 */
[----:B------:R-:W-:Y:S01]  /*7d10*/  UMOV UR11, UR19 ;  /* 0x00000013000b7c82 */ /* 0x000fe20008000000 */
[----:B------:R-:W-:Y:S01]  /*7d20*/  UMOV UR12, UR36 ;  /* 0x00000024000c7c82 */ /* 0x000fe20008000000 */
[----:B------:R0:W-:Y:S01]  /*7d30*/  UTMALDG.3D [UR24], [UR14], desc[UR22] ;  /* 0x000016180e0075b4 */ /* 0x0001e20008011000 */
[----:B------:R-:W-:Y:S01]  /*7d40*/  UMOV UR10, UR26 ;  /* 0x0000001a000a7c82 */ /* 0x000fe20008000000 */
[----:B------:R-:W-:-:S02]  /*7d50*/  LOP3.LUT R5, R5, R6, RZ, 0x3c, !PT ;  /* 0x0000000605057212 */ /* 0x000fc400078e3cff */
[----:B------:R-:W-:Y:S01]  /*7d60*/  SEL R11, R11, RZ, P1 ;  /* 0x000000ff0b0b7207 */ /* 0x000fe20000800000 */
[----:B------:R0:W-:Y:S01]  /*7d70*/  UTMALDG.3D.MULTICAST [UR16], [UR38], UR21, desc[UR22] ;  /* 0x00001610260073b4 */ /* 0x0001e20008011815 */
[----:B------:R0:W-:Y:S02]  /*7d80*/  UTMALDG.3D.MULTICAST [UR8], [UR38], UR21, desc[UR22] ;  /* 0x00001608260073b4 */ /* 0x0001e40008011815 */
[----:B0-----:R-:W-:Y:S05]  /*7d90*/  @P4 BRA `(.L_x_133) ;  /* 0xfffffffc00104947 */ /* 0x001fea000383ffff */
.L_x_129:
[----:B------:R-:W-:Y:S05]  /*7da0*/  BSYNC B1 ;  /* 0x0000000000017941 */ /* 0x000fea0003800000 */
.L_x_128:
[----:B------:R-:W-:Y:S01]  /*7db0*/  LOP3.LUT P5, RZ, R15, 0xff, RZ, 0xc0, !PT ;  /* 0x000000ff0fff7812 */ /* 0x000fe200078ac0ff */
[----:B------:R-:W-:Y:S01]  /*7dc0*/  VIADD R6, R13, UR6 ;  /* 0x000000060d067c36 */ /* 0x000fe20008000000 */
[----:B------:R-:W-:Y:S01]  /*7dd0*/  ULDC.64 UR8, c[0x0][0x650] ;  /* 0x0001940000087ab9 */ /* 0x000fe20000000a00 */
[----:B------:R-:W-:Y:S01]  /*7de0*/  IMAD.U32 R11, RZ, RZ, UR6 ;  /* 0x00000006ff0b7e24 */ /* 0x000fe2000f8e00ff */
[----:B------:R-:W-:Y:S01]  /*7df0*/  UISETP.GE.U32.AND UP0, UPT, UR6, 0x6, UPT ;  /* 0x000000060600788c */ /* 0x000fe2000bf06070 */
[----:B------:R-:W-:Y:S01]  /*7e00*/  BSSY B1, `(.L_x_134) ;  /* 0x000006b000017945 */ /* 0x000fe20003800000 */
[----:B------:R-:W-:Y:S02]  /*7e10*/  ISETP.GT.U32.AND P1, PT, R6, 0x5, PT ;  /* 0x000000050600780c */ /* 0x000fe40003f24070 */
[----:B------:R-:W-:Y:S02]  /*7e20*/  PRMT R15, RZ, 0x7610, R15 ;  /* 0x00007610ff0f7816 */ /* 0x000fe4000000000f */
[----:B------:R-:W-:-:S02]  /*7e30*/  ISETP.LT.U32.AND P1, PT, R11, 0x6, P1 ;  /* 0x000000060b00780c */ /* 0x000fc40000f21070 */
[----:B------:R-:W-:Y:S01]  /*7e40*/  PLOP3.LUT P4, PT, PT, PT, UP0, 0x80, 0x0 ;  /* 0x000000000000781c */ /* 0x000fe20003f8f008 */
[----:B------:R-:W0:Y:S01]  /*7e50*/  @P5 S2R R5, SR_CgaCtaId ;  /* 0x0000000000055919 */ /* 0x000e220000008800 */
[----:B------:R-:W-:-:S04]  /*7e60*/  @P5 MOV R4, 0x400 ;  /* 0x0000040000045802 */ /* 0x000fc80000000f00 */
[----:B0-----:R-:W-:Y:S01]  /*7e70*/  @P5 LEA R10, R5, R4, 0x18 ;  /* 0x00000004050a5211 */ /* 0x001fe200078ec0ff */
[----:B------:R-:W-:-:S03]  /*7e80*/  IMAD.WIDE.U32 R4, R6, -0x55555555, RZ ;  /* 0xaaaaaaab06047825 */ /* 0x000fc600078e00ff */
[----:B------:R0:W-:Y:S01]  /*7e90*/  @P5 SYNCS.ARRIVE.TRANS64.A1T0 RZ, [R10+URZ+0x98], RZ ;  /* 0x000098ff0aff59a7 */ /* 0x0001e2000810003f */
[----:B------:R-:W-:Y:S01]  /*7ea0*/  IADD3 R2, P5, R2, R8, RZ ;  /* 0x0000000802027210 */ /* 0x000fe20007fbe0ff */
[----:B------:R-:W-:Y:S01]  /*7eb0*/  IMAD.MOV.U32 R4, RZ, RZ, -0x1 ;  /* 0xffffffffff047424 */ /* 0x000fe200078e00ff */
[----:B------:R-:W-:Y:S02]  /*7ec0*/  SHF.R.U32.HI R11, RZ, 0x2, R5 ;  /* 0x00000002ff0b7819 */ /* 0x000fe40000011605 */
[----:B------:R-:W-:Y:S01]  /*7ed0*/  SEL R5, RZ, 0x1, !P1 ;  /* 0x00000001ff057807 */ /* 0x000fe20004800000 */
[----:B------:R-:W-:Y:S01]  /*7ee0*/  IMAD.X R3, R3, 0x1, R0, P5 ;  /* 0x0000000103037824 */ /* 0x000fe200028e0600 */
[----:B------:R-:W-:Y:S01]  /*7ef0*/  ISETP.GE.U32.AND P1, PT, R2, UR8, PT ;  /* 0x0000000802007c0c */ /* 0x000fe2000bf26070 */
[----:B------:R-:W-:Y:S01]  /*7f00*/  IMAD R13, R11, -0x6, R6 ;  /* 0xfffffffa0b0d7824 */ /* 0x000fe200078e0206 */
[----:B------:R-:W-:Y:S01]  /*7f10*/  LOP3.LUT R12, R12, R5, RZ, 0x3c, !PT ;  /* 0x000000050c0c7212 */ /* 0x000fe200078e3cff */
[----:B------:R-:W-:Y:S01]  /*7f20*/  IMAD.MOV.U32 R6, RZ, RZ, -0x1 ;  /* 0xffffffffff067424 */ /* 0x000fe200078e00ff */
[----:B------:R-:W-:Y:S01]  /*7f30*/  ISETP.GE.U32.AND.EX P1, PT, R3, UR9, PT, P1 ;  /* 0x0000000903007c0c */ /* 0x000fe2000bf26110 */
[----:B------:R-:W-:Y:S01]  /*7f40*/  IMAD.MOV.U32 R5, RZ, RZ, -0x1 ;  /* 0xffffffffff057424 */ /* 0x000fe200078e00ff */
[----:B------:R-:W-:-:S02]  /*7f50*/  @P4 LOP3.LUT R12, R12, 0x1, R11, 0x78, !PT ;  /* 0x000000010c0c4812 */ /* 0x000fc400078e780b */
[----:B0-----:R-:W-:-:S09]  /*7f60*/  PRMT R10, RZ, 0x7610, R10 ;  /* 0x00007610ff0a7816 */ /* 0x001fd2000000000a */
[----:B------:R-:W-:Y:S05]  /*7f70*/  @P1 BRA `(.L_x_135) ;  /* 0x00000004004c1947 */ /* 0x000fea0003800000 */
[----:B------:R-:W0:Y:S01]  /*7f80*/  S2R R18, SR_CTAID.X ;  /* 0x0000000000127919 */ /* 0x000e220000002500 */
[----:B------:R-:W-:Y:S01]  /*7f90*/  ULDC.64 UR8, c[0x0][0x628] ;  /* 0x00018a0000087ab9 */ /* 0x000fe20000000a00 */
[----:B------:R-:W1:Y:S01]  /*7fa0*/  LDC R19, c[0x0][0x144] ;  /* 0x00005100ff137b82 */ /* 0x000e620000000800 */
[----:B------:R-:W-:Y:S01]  /*7fb0*/  ISETP.NE.U32.AND P1, PT, RZ, UR8, PT ;  /* 0x00000008ff007c0c */ /* 0x000fe2000bf25070 */
[----:B------:R-:W2:Y:S01]  /*7fc0*/  S2R R6, SR_CTAID.Y ;  /* 0x0000000000067919 */ /* 0x000ea20000002600 */
[----:B------:R-:W-:Y:S01]  /*7fd0*/  ULDC UR11, c[0x0][0x630] ;  /* 0x00018c00000b7ab9 */ /* 0x000fe20000000800 */
[----:B------:R-:W-:Y:S01]  /*7fe0*/  ULDC UR12, c[0x0][0x150] ;  /* 0x00005400000c7ab9 */ /* 0x000fe20000000800 */
[----:B------:R-:W-:Y:S01]  /*7ff0*/  ISETP.NE.AND.EX P1, PT, RZ, UR9, PT, P1 ;  /* 0x00000009ff007c0c */ /* 0x000fe2000bf25310 */
[----:B------:R-:W-:Y:S02]  /*8000*/  IMAD.MOV.U32 R4, RZ, RZ, R2 ;  /* 0x000000ffff047224 */ /* 0x000fe400078e0002 */
[----:B------:R-:W-:Y:S01]  /*8010*/  IMAD.MOV.U32 R5, RZ, RZ, R3 ;  /* 0x000000ffff057224 */ /* 0x000fe200078e0003 */
[----:B0-----:R-:W-:-:S09]  /*8020*/  I2FP.F32.U32 R20, R18 ;  /* 0x0000001200147245 */ /* 0x001fd20000201000 */
[----:B------:R-:W-:Y:S05]  /*8030*/  @!P1 BRA `(.L_x_136) ;  /* 0x0000000000289947 */ /* 0x000fea0003800000 */
[----:B------:R-:W-:Y:S02]  /*8040*/  ULDC UR10, c[0x0][0x634] ;  /* 0x00018d00000a7ab9 */ /* 0x000fe40000000800 */
[----:B------:R-:W-:-:S05]  /*8050*/  IADD3 R5, P1, R2, UR10, RZ ;  /* 0x0000000a02057c10 */ /* 0x000fca000ff3e0ff */
[----:B------:R-:W-:-:S04]  /*8060*/  IMAD.X R17, RZ, RZ, R3, P1 ;  /* 0x000000ffff117224 */ /* 0x000fc800008e0603 */
[----:B------:R-:W-:-:S04]  /*8070*/  IMAD.WIDE.U32 R10, R17, UR8, RZ ;  /* 0x00000008110a7c25 */ /* 0x000fc8000f8e00ff */
[----:B------:R-:W-:-:S04]  /*8080*/  IMAD.WIDE.U32 R10, P1, R5, UR9, R10 ;  /* 0x00000009050a7c25 */ /* 0x000fc8000f82000a */
[----:B------:R-:W-:-:S04]  /*8090*/  IMAD.WIDE.U32 R4, R5, UR8, RZ ;  /* 0x0000000805047c25 */ /* 0x000fc8000f8e00ff */
[----:B------:R-:W-:Y:S01]  /*80a0*/  IMAD.MOV.U32 R4, RZ, RZ, R11 ;  /* 0x000000ffff047224 */ /* 0x000fe200078e000b */
[----:B------:R-:W-:Y:S01]  /*80b0*/  IADD3 RZ, P4, R5, R10, RZ ;  /* 0x0000000a05ff7210 */ /* 0x000fe20007f9e0ff */
[----:B------:R-:W-:-:S04]  /*80c0*/  IMAD.X R5, RZ, RZ, RZ, P1 ;  /* 0x000000ffff057224 */ /* 0x000fc800008e06ff */
[----:B------:R-:W-:-:S08]  /*80d0*/  IMAD.WIDE.U32.X R4, R17, UR9, R4, P4 ;  /* 0x0000000911047c25 */ /* 0x000fd0000a0e0404 */
.L_x_136:
[----:B------:R-:W-:Y:S01]  /*80e0*/  FMUL R20, R20, UR12 ;  /* 0x0000000c14147c20 */ /* 0x000fe20008400000 */
[--C-:B------:R-:W-:Y:S01]  /*80f0*/  SHF.R.U64 R17, R4, UR11, R5.reuse ;  /* 0x0000000b04117c19 */ /* 0x100fe20008001205 */
[----:B------:R-:W-:Y:S01]  /*8100*/  ULDC.64 UR8, c[0x0][0x620] ;  /* 0x0001880000087ab9 */ /* 0x000fe20000000a00 */
[----:B------:R-:W-:Y:S01]  /*8110*/  SHF.R.U32.HI R4, RZ, UR11, R5 ;  /* 0x0000000bff047c19 */ /* 0x000fe20008011605 */
[----:B------:R-:W-:Y:S01]  /*8120*/  ULDC.64 UR10, c[0x0][0x640] ;  /* 0x00019000000a7ab9 */ /* 0x000fe20000000a00 */
[----:B------:R-:W-:Y:S01]  /*8130*/  IADD3 R5, P1, RZ, -R17, RZ ;  /* 0x80000011ff057210 */ /* 0x000fe20007f3e0ff */
[----:B------:R-:W0:Y:S01]  /*8140*/  F2I.U32.TRUNC.NTZ R20, R20 ;  /* 0x0000001400147305 */ /* 0x000e22000020f000 */
[----:B------:R-:W3:Y:S03]  /*8150*/  LDC R21, c[0x0][0x148] ;  /* 0x00005200ff157b82 */ /* 0x000ee60000000800 */
[----:B------:R-:W-:Y:S01]  /*8160*/  IMAD.X R4, RZ, RZ, ~R4, P1 ;  /* 0x000000ffff047224 */ /* 0x000fe200008e0e04 */
[----:B------:R-:W-:-:S03]  /*8170*/  ISETP.NE.U32.AND P1, PT, RZ, UR10, PT ;  /* 0x0000000aff007c0c */ /* 0x000fc6000bf25070 */
[----:B------:R-:W-:Y:S01]  /*8180*/  IMAD R4, R4, UR8, RZ ;  /* 0x0000000804047c24 */ /* 0x000fe2000f8e02ff */
[----:B------:R-:W-:-:S03]  /*8190*/  ISETP.NE.AND.EX P1, PT, RZ, UR11, PT, P1 ;  /* 0x0000000bff007c0c */ /* 0x000fc6000bf25310 */
[C---:B------:R-:W-:Y:S01]  /*81a0*/  IMAD R11, R5.reuse, UR9, R4 ;  /* 0x00000009050b7c24 */ /* 0x040fe2000f8e0204 */
[----:B------:R-:W-:Y:S01]  /*81b0*/  ULDC UR9, c[0x0][0x154] ;  /* 0x0000550000097ab9 */ /* 0x000fe20000000800 */
[----:B------:R-:W-:Y:S01]  /*81c0*/  IMAD.WIDE.U32 R4, R5, UR8, R2 ;  /* 0x0000000805047c25 */ /* 0x000fe2000f8e0002 */
[----:B------:R-:W-:-:S03]  /*81d0*/  ULDC UR8, c[0x0][0x618] ;  /* 0x0001860000087ab9 */ /* 0x000fc60000000800 */
[----:B0-----:R-:W-:Y:S02]  /*81e0*/  IMAD.MOV R10, RZ, RZ, -R20 ;  /* 0x000000ffff0a7224 */ /* 0x001fe400078e0a14 */
[----:B------:R-:W-:Y:S02]  /*81f0*/  IMAD.IADD R5, R5, 0x1, R11 ;  /* 0x0000000105057824 */ /* 0x000fe400078e020b */
[----:B-1----:R-:W-:Y:S01]  /*8200*/  IMAD R18, R19, R10, R18 ;  /* 0x0000000a13127224 */ /* 0x002fe200078e0212 */
[----:B--2---:R-:W-:Y:S02]  /*8210*/  I2FP.F32.U32 R10, R6 ;  /* 0x00000006000a7245 */ /* 0x004fe40000201000 */
[--C-:B------:R-:W-:Y:S02]  /*8220*/  SHF.R.U64 R19, R4, UR8, R5.reuse ;  /* 0x0000000804137c19 */ /* 0x100fe40008001205 */
[----:B------:R-:W-:Y:S01]  /*8230*/  SHF.R.U32.HI R4, RZ, UR8, R5 ;  /* 0x00000008ff047c19 */ /* 0x000fe20008011605 */
[----:B------:R-:W-:Y:S01]  /*8240*/  FMUL R10, R10, UR9 ;  /* 0x000000090a0a7c20 */ /* 0x000fe20008400000 */
[----:B------:R-:W-:-:S02]  /*8250*/  ULDC UR8, c[0x0][0x608] ;  /* 0x0001820000087ab9 */ /* 0x000fc40000000800 */
[--C-:B------:R-:W-:Y:S01]  /*8260*/  SHF.R.U64 R22, R19, UR8, R4.reuse ;  /* 0x0000000813167c19 */ /* 0x100fe20008001204 */
[----:B------:R0:W1:Y:S01]  /*8270*/  F2I.U32.TRUNC.NTZ R24, R10 ;  /* 0x0000000a00187305 */ /* 0x000062000020f000 */
[----:B------:R-:W-:Y:S01]  /*8280*/  SHF.R.U32.HI R5, RZ, UR8, R4 ;  /* 0x00000008ff057c19 */ /* 0x000fe20008011604 */
[----:B------:R-:W-:-:S03]  /*8290*/  ULDC UR8, c[0x0][0x658] ;  /* 0x0001960000087ab9 */ /* 0x000fc60000000800 */
[--C-:B------:R-:W-:Y:S02]  /*82a0*/  SHF.R.U64 R20, R22, UR8, R5.reuse ;  /* 0x0000000816147c19 */ /* 0x100fe40008001205 */
[----:B------:R-:W-:-:S03]  /*82b0*/  SHF.R.U32.HI R23, RZ, UR8, R5 ;  /* 0x00000008ff177c19 */ /* 0x000fc60008011605 */
[----:B------:R-:W-:Y:S02]  /*82c0*/  IMAD.MOV.U32 R4, RZ, RZ, R20 ;  /* 0x000000ffff047224 */ /* 0x000fe400078e0014 */
[----:B------:R-:W-:Y:S01]  /*82d0*/  IMAD.MOV.U32 R5, RZ, RZ, R23 ;  /* 0x000000ffff057224 */ /* 0x000fe200078e0017 */
[----:B0-----:R-:W-:Y:S06]  /*82e0*/  @!P1 BRA `(.L_x_137) ;  /* 0x0000000000289947 */ /* 0x001fec0003800000 */
        /* <DEDUP_REMOVED lines=10> */
.L_x_137:
[----:B------:R-:W-:Y:S01]  /*8390*/  ULDC UR8, c[0x0][0x648] ;  /* 0x0001920000087ab9 */ /* 0x000fe20000000800 */
[----:B------:R-:W-:Y:S01]  /*83a0*/  LOP3.LUT R22, R22, UR7, RZ, 0xc0, !PT ;  /* 0x0000000716167c12 */ /* 0x000fe2000f8ec0ff */
[----:B-1----:R-:W-:Y:S01]  /*83b0*/  IMAD.MOV R24, RZ, RZ, -R24 ;  /* 0x000000ffff187224 */ /* 0x002fe200078e0a18 */
[----:B------:R-:W-:Y:S01]  /*83c0*/  SHF.R.U64 R5, R4, UR8, R5 ;  /* 0x0000000804057c19 */ /* 0x000fe20008001205 */
[----:B------:R-:W-:Y:S01]  /*83d0*/  ULDC UR8, c[0x0][0x638] ;  /* 0x00018e0000087ab9 */ /* 0x000fe20000000800 */
[----:B------:R-:W-:Y:S01]  /*83e0*/  LOP3.LUT R19, R19, UR4, RZ, 0xc0, !PT ;  /* 0x0000000413137c12 */ /* 0x000fe2000f8ec0ff */
[----:B---3--:R-:W-:Y:S01]  /*83f0*/  @P3 IMAD R18, R21, R24, R6 ;  /* 0x0000001815123224 */ /* 0x008fe200078e0206 */
[----:B------:R-:W-:Y:S01]  /*8400*/  ULDC UR9, c[0x0][0x610] ;  /* 0x0001840000097ab9 */ /* 0x000fe20000000800 */
[----:B------:R-:W-:Y:S02]  /*8410*/  IMAD.MOV R11, RZ, RZ, -R5 ;  /* 0x000000ffff0b7224 */ /* 0x000fe400078e0a05 */
[----:B------:R-:W-:-:S02]  /*8420*/  IMAD R5, R5, UR5, R22 ;  /* 0x0000000505057c24 */ /* 0x000fc4000f8e0216 */
[----:B------:R-:W-:Y:S01]  /*8430*/  IMAD R20, R11, UR8, R20 ;  /* 0x000000080b147c24 */ /* 0x000fe2000f8e0214 */
[----:B------:R-:W-:Y:S01]  /*8440*/  ULDC UR8, c[0x0][0x600] ;  /* 0x0001800000087ab9 */ /* 0x000fe20000000800 */
[----:B------:R-:W-:Y:S02]  /*8450*/  IMAD R18, R5, UR9, R18 ;  /* 0x0000000905127c24 */ /* 0x000fe4000f8e0212 */
[----:B------:R-:W-:Y:S02]  /*8460*/  IMAD R11, R20, UR8, R19 ;  /* 0x00000008140b7c24 */ /* 0x000fe4000f8e0213 */
[----:B------:R-:W-:Y:S02]  /*8470*/  IMAD.MOV.U32 R10, RZ, RZ, 0x1 ;  /* 0x00000001ff0a7424 */ /* 0x000fe400078e00ff */
[----:B------:R-:W-:Y:S01]  /*8480*/  IMAD.MOV.U32 R4, RZ, RZ, R17 ;  /* 0x000000ffff047224 */ /* 0x000fe200078e0011 */
[----:B------:R-:W-:Y:S02]  /*8490*/  SEL R5, R11, R18, !P3 ;  /* 0x000000120b057207 */ /* 0x000fe40005800000 */
[----:B------:R-:W-:-:S07]  /*84a0*/  SEL R6, R18, R11, !P3 ;  /* 0x0000000b12067207 */ /* 0x000fce0005800000 */
.L_x_135:
[----:B------:R-:W-:Y:S05]  /*84b0*/  BSYNC B1 ;  /* 0x0000000000017941 */ /* 0x000fea0003800000 */
.L_x_134:
[----:B------:R-:W-:-:S13]  /*84c0*/  LOP3.LUT P1, RZ, R10, 0xff, RZ, 0xc0, !PT ;  /* 0x000000ff0aff7812 */ /* 0x000fda000782c0ff */
[----:B------:R-:W-:Y:S05]  /*84d0*/  @P1 BRA `(.L_x_138) ;  /* 0xfffffff400081947 */ /* 0x000fea000383ffff */
[----:B------:R-:W-:Y:S05]  /*84e0*/  BSYNC B0 ;  /* 0x0000000000007941 */ /* 0x000fea0003800000 */
.L_x_126:
[----:B------:R-:W-:-:S03]  /*84f0*/  UMOV UR8, 0xffffffff ;  /* 0xffffffff00087882 */ /* 0x000fc60000000000 */
[----:B------:R-:W-:Y:S05]  /*8500*/  BRA.DIV UR8, `(.L_x_139) ;  /* 0x0000000608947947 */ /* 0x000fea000b800000 */
[----:B------:R-:W-:-:S13]  /*8510*/  ELECT P0, URZ, PT ;  /* 0x00000000003f782f */ /* 0x000fda0003800000 */
.L_x_157:
[----:B------:R-:W-:Y:S04]  /*8520*/  BSSY B0, `(.L_x_140) ;  /* 0x000003d000007945 */ /* 0x000fe80003800000 */
[----:B------:R-:W-:Y:S05]  /*8530*/  @!P0 BRA `(.L_x_141) ;  /* 0x0000000000ec8947 */ /* 0x000fea0003800000 */
[----:B------:R-:W-:-:S04]  /*8540*/  LOP3.LUT R7, R7, 0x2, RZ, 0xfc, !PT ;  /* 0x0000000207077812 */ /* 0x000fc800078efcff */
[----:B------:R-:W-:-:S13]  /*8550*/  ISETP.NE.AND P0, PT, R7, 0x3, PT ;  /* 0x000000030700780c */ /* 0x000fda0003f05270 */
[----:B------:R-:W-:Y:S05]  /*8560*/  @!P0 BRA `(.L_x_142) ;  /* 0x0000000000048947 */ /* 0x000fea0003800000 */
[----:B------:R-:W-:Y:S01]  /*8570*/  BPT.TRAP 0x1 ;  /* 0x000000040000795c */ /* 0x000fe20000300000 */
.L_x_142:
[----:B------:R-:W0:Y:S01]  /*8580*/  S2R R3, SR_CgaCtaId ;  /* 0x0000000000037919 */ /* 0x000e220000008800 */
[----:B------:R-:W-:Y:S02]  /*8590*/  MOV R0, 0x400 ;  /* 0x0000040000007802 */ /* 0x000fe40000000f00 */
[----:B------:R-:W-:Y:S02]  /*85a0*/  SHF.L.U32 R2, R12, 0x1f, RZ ;  /* 0x0000001f0c027819 */ /* 0x000fe400000006ff */
[----:B0-----:R-:W-:-:S05]  /*85b0*/  LEA R0, R3, R0, 0x18 ;  /* 0x0000000003007211 */ /* 0x001fca00078ec0ff */
[----:B------:R-:W-:-:S04]  /*85c0*/  VIADD R0, R0, 0x30 ;  /* 0x0000003000007836 */ /* 0x000fc80000000000 */
[C---:B------:R-:W-:Y:S02]  /*85d0*/  IMAD R5, R13.reuse, 0x8, R0 ;  /* 0x000000080d057824 */ /* 0x040fe400078e0200 */
[----:B------:R-:W-:Y:S02]  /*85e0*/  VIADD R13, R13, 0x1 ;  /* 0x000000010d0d7836 */ /* 0x000fe40000000000 */
[----:B------:R-:W0:Y:S03]  /*85f0*/  SYNCS.PHASECHK.TRANS64.TRYWAIT P0, [R5+URZ], R2 ;  /* 0x00000002050075a7 */ /* 0x000e26000800017f */
[----:B------:R-:W-:-:S04]  /*8600*/  ISETP.NE.AND P1, PT, R13, 0x6, PT ;  /* 0x000000060d00780c */ /* 0x000fc80003f25270 */
[----:B------:R-:W-:Y:S02]  /*8610*/  SEL R3, RZ, 0x1, P1 ;  /* 0x00000001ff037807 */ /* 0x000fe40000800000 */
[----:B------:R-:W-:Y:S02]  /*8620*/  SEL R13, R13, RZ, P1 ;  /* 0x000000ff0d0d7207 */ /* 0x000fe40000800000 */
[----:B------:R-:W-:-:S03]  /*8630*/  LOP3.LUT R12, R12, R3, RZ, 0x3c, !PT ;  /* 0x000000030c0c7212 */ /* 0x000fc600078e3cff */
[----:B------:R-:W-:Y:S01]  /*8640*/  IMAD R7, R13, 0x8, R0 ;  /* 0x000000080d077824 */ /* 0x000fe200078e0200 */
[----:B------:R-:W-:Y:S01]  /*8650*/  SHF.L.U32 R4, R12, 0x1f, RZ ;  /* 0x0000001f0c047819 */ /* 0x000fe200000006ff */
[----:B0-----:R-:W-:Y:S06]  /*8660*/  @!P0 BRA `(.L_x_143) ;  /* 0x0000000400608947 */ /* 0x001fec0003800000 */
.L_x_158:
[----:B------:R-:W1:Y:S01]  /*8670*/  SYNCS.PHASECHK.TRANS64.TRYWAIT P0, [R7+URZ], R4 ;  /* 0x00000004070075a7 */ /* 0x000e62000800017f */
[----:B0-----:R-:W-:-:S05]  /*8680*/  VIADD R2, R13, 0x1 ;  /* 0x000000010d027836 */ /* 0x001fca0000000000 */
[----:B------:R-:W-:-:S04]  /*8690*/  ISETP.NE.AND P1, PT, R2, 0x6, PT ;  /* 0x000000060200780c */ /* 0x000fc80003f25270 */
[----:B------:R-:W-:Y:S02]  /*86a0*/  SEL R3, RZ, 0x1, P1 ;  /* 0x00000001ff037807 */ /* 0x000fe40000800000 */
[----:B------:R-:W-:Y:S02]  /*86b0*/  SEL R9, R2, RZ, P1 ;  /* 0x000000ff02097207 */ /* 0x000fe40000800000 */
[----:B------:R-:W-:-:S03]  /*86c0*/  LOP3.LUT R12, R12, R3, RZ, 0x3c, !PT ;  /* 0x000000030c0c7212 */ /* 0x000fc600078e3cff */
[----:B------:R-:W-:Y:S01]  /*86d0*/  IMAD R6, R9, 0x8, R0 ;  /* 0x0000000809067824 */ /* 0x000fe200078e0200 */
[----:B------:R-:W-:Y:S01]  /*86e0*/  SHF.L.U32 R5, R12, 0x1f, RZ ;  /* 0x0000001f0c057819 */ /* 0x000fe200000006ff */
[----:B-1----:R-:W-:Y:S06]  /*86f0*/  @!P0 BRA `(.L_x_144) ;  /* 0x0000000400508947 */ /* 0x002fec0003800000 */
.L_x_159:
[----:B------:R-:W1:Y:S01]  /*8700*/  SYNCS.PHASECHK.TRANS64.TRYWAIT P0, [R6+URZ], R5 ;  /* 0x00000005060075a7 */ /* 0x000e62000800017f */
[----:B------:R-:W-:-:S05]  /*8710*/  VIADD R2, R9, 0x1 ;  /* 0x0000000109027836 */ /* 0x000fca0000000000 */
[----:B------:R-:W-:-:S04]  /*8720*/  ISETP.NE.AND P1, PT, R2, 0x6, PT ;  /* 0x000000060200780c */ /* 0x000fc80003f25270 */
[----:B------:R-:W-:Y:S02]  /*8730*/  SEL R3, RZ, 0x1, P1 ;  /* 0x00000001ff037807 */ /* 0x000fe40000800000 */
[----:B0-----:R-:W-:Y:S02]  /*8740*/  SEL R7, R2, RZ, P1 ;  /* 0x000000ff02077207 */ /* 0x001fe40000800000 */
[----:B------:R-:W-:-:S03]  /*8750*/  LOP3.LUT R12, R12, R3, RZ, 0x3c, !PT ;  /* 0x000000030c0c7212 */ /* 0x000fc600078e3cff */
[----:B------:R-:W-:Y:S01]  /*8760*/  IMAD R9, R7, 0x8, R0 ;  /* 0x0000000807097824 */ /* 0x000fe200078e0200 */
[----:B------:R-:W-:Y:S01]  /*8770*/  SHF.L.U32 R4, R12, 0x1f, RZ ;  /* 0x0000001f0c047819 */ /* 0x000fe200000006ff */
[----:B-1----:R-:W-:Y:S06]  /*8780*/  @!P0 BRA `(.L_x_145) ;  /* 0x0000000400408947 */ /* 0x002fec0003800000 */
.L_x_160:
[----:B------:R-:W1:Y:S01]  /*8790*/  SYNCS.PHASECHK.TRANS64.TRYWAIT P0, [R9+URZ], R4 ;  /* 0x00000004090075a7 */ /* 0x000e62000800017f */
[----:B------:R-:W-:-:S05]  /*87a0*/  VIADD R2, R7, 0x1 ;  /* 0x0000000107027836 */ /* 0x000fca0000000000 */
[----:B------:R-:W-:-:S04]  /*87b0*/  ISETP.NE.AND P1, PT, R2, 0x6, PT ;  /* 0x000000060200780c */ /* 0x000fc80003f25270 */
[----:B------:R-:W-:Y:S02]  /*87c0*/  SEL R3, RZ, 0x1, P1 ;  /* 0x00000001ff037807 */ /* 0x000fe40000800000 */
[----:B------:R-:W-:Y:S02]  /*87d0*/  SEL R7, R2, RZ, P1 ;  /* 0x000000ff02077207 */ /* 0x000fe40000800000 */
[----:B------:R-:W-:-:S03]  /*87e0*/  LOP3.LUT R11, R12, R3, RZ, 0x3c, !PT ;  /* 0x000000030c0b7212 */ /* 0x000fc600078e3cff */
[----:B0-----:R-:W-:Y:S01]  /*87f0*/  IMAD R6, R7, 0x8, R0 ;  /* 0x0000000807067824 */ /* 0x001fe200078e0200 */
[----:B------:R-:W-:Y:S01]  /*8800*/  SHF.L.U32 R5, R11, 0x1f, RZ ;  /* 0x0000001f0b057819 */ /* 0x000fe200000006ff */
[----:B-1----:R-:W-:Y:S06]  /*8810*/  @!P0 BRA `(.L_x_146) ;  /* 0x0000000400308947 */ /* 0x002fec0003800000 */
.L_x_161:
[----:B------:R-:W1:Y:S01]  /*8820*/  SYNCS.PHASECHK.TRANS64.TRYWAIT P0, [R6+URZ], R5 ;  /* 0x00000005060075a7 */ /* 0x000e62000800017f */
[----:B------:R-:W-:-:S05]  /*8830*/  VIADD R2, R7, 0x1 ;  /* 0x0000000107027836 */ /* 0x000fca0000000000 */
[----:B------:R-:W-:-:S04]  /*8840*/  ISETP.NE.AND P1, PT, R2, 0x6, PT ;  /* 0x000000060200780c */ /* 0x000fc80003f25270 */
[----:B0-----:R-:W-:Y:S02]  /*8850*/  SEL R4, RZ, 0x1, P1 ;  /* 0x00000001ff047807 */ /* 0x001fe40000800000 */
[----:B------:R-:W-:Y:S02]  /*8860*/  SEL R3, R2, RZ, P1 ;  /* 0x000000ff02037207 */ /* 0x000fe40000800000 */
[----:B------:R-:W-:Y:S01]  /*8870*/  LOP3.LUT R4, R11, R4, RZ, 0x3c, !PT ;  /* 0x000000040b047212 */ /* 0x000fe200078e3cff */
[----:B-1----:R-:W-:Y:S06]  /*8880*/  @!P0 BRA `(.L_x_147) ;  /* 0x0000000400288947 */ /* 0x002fec0003800000 */
.L_x_162:
[----:B------:R-:W-:Y:S01]  /*8890*/  IMAD R3, R3, 0x8, R0 ;  /* 0x0000000803037824 */ /* 0x000fe200078e0200 */
[----:B------:R-:W-:-:S07]  /*88a0*/  SHF.L.U32 R0, R4, 0x1f, RZ ;  /* 0x0000001f04007819 */ /* 0x000fce00000006ff */
.L_x_148:
[----:B-1----:R1:W2:Y:S02]  /*88b0*/  SYNCS.PHASECHK.TRANS64.TRYWAIT P0, [R3+URZ], R0 ;  /* 0x00000000030075a7 */ /* 0x0022a4000800017f */
[----:B--2---:R-:W-:Y:S05]  /*88c0*/  @!P0 NANOSLEEP.SYNCS 0x989680 ;  /* 0x009896800000895d */ /* 0x004fea0003900000 */
[----:B------:R-:W2:Y:S02]  /*88d0*/  @!P0 SYNCS.PHASECHK.TRANS64 P0, [R3+URZ], R0 ;  /* 0x00000000030085a7 */ /* 0x000ea4000800007f */
[----:B--2---:R-:W-:Y:S05]  /*88e0*/  @!P0 BRA `(.L_x_148) ;  /* 0xfffffffc00f08947 */ /* 0x004fea000383ffff */
.L_x_141:
[----:B------:R-:W-:Y:S05]  /*88f0*/  BSYNC B0 ;  /* 0x0000000000007941 */ /* 0x000fea0003800000 */
.L_x_140:
[----:B------:R-:W-:Y:S05]  /*8900*/  EXIT ;  /* 0x000000000000794d */ /* 0x000fea0003800000 */
.L_x_19:
[----:B0-----:R-:W-:-:S04]  /*8910*/  IMAD.U32 R17, RZ, RZ, UR11 ;  /* 0x0000000bff117e24 */ /* 0x001fc8000f8e00ff */
[----:B------:R0:W1:Y:S03]  /*8920*/  SYNCS.PHASECHK.TRANS64.TRYWAIT P0, [R17+URZ+-0x8], R16 ;  /* 0xfffff810110075a7 */ /* 0x000066000800017f */
[----:B-1----:R-:W-:Y:S05]  /*8930*/  @!P0 NANOSLEEP.SYNCS 0x989680 ;  /* 0x009896800000895d */ /* 0x002fea0003900000 */
[----:B------:R-:W1:Y:S02]  /*8940*/  @!P0 SYNCS.PHASECHK.TRANS64 P0, [R17+URZ+-0x8], R16 ;  /* 0xfffff810110085a7 */ /* 0x000e64000800007f */
[----:B-1----:R-:W-:Y:S05]  /*8950*/  @!P0 BRA `(.L_x_19) ;  /* 0xfffffffc00ec8947 */ /* 0x002fea000383ffff */
[----:B------:R-:W-:Y:S05]  /*8960*/  BRA `(.L_x_149) ;  /* 0xffffff8c00587947 */ /* 0x000fea000383ffff */
.L_x_24:
[----:B-1----:R-:W-:-:S04]  /*8970*/  IMAD.U32 R17, RZ, RZ, UR5 ;  /* 0x00000005ff117e24 */ /* 0x002fc8000f8e00ff */
[----:B------:R1:W4:Y:S03]  /*8980*/  SYNCS.PHASECHK.TRANS64.TRYWAIT P0, [R17+URZ], R16 ;  /* 0x00000010110075a7 */ /* 0x000326000800017f */
[----:B----4-:R-:W-:Y:S05]  /*8990*/  @!P0 NANOSLEEP.SYNCS 0x989680 ;  /* 0x009896800000895d */ /* 0x010fea0003900000 */
[----:B------:R-:W4:Y:S02]  /*89a0*/  @!P0 SYNCS.PHASECHK.TRANS64 P0, [R17+URZ], R16 ;  /* 0x00000010110085a7 */ /* 0x000f24000800007f */
[----:B----4-:R-:W-:Y:S05]  /*89b0*/  @!P0 BRA `(.L_x_24) ;  /* 0xfffffffc00ec8947 */ /* 0x010fea000383ffff */
[----:B------:R-:W-:Y:S05]  /*89c0*/  BRA `(.L_x_23) ;  /* 0xffffff9000207947 */ /* 0x000fea000383ffff */
.L_x_30:
[----:B-1----:R-:W-:-:S04]  /*89d0*/  IMAD.U32 R19, RZ, RZ, UR19 ;  /* 0x00000013ff137e24 */ /* 0x002fc8000f8e00ff */
[----:B------:R1:W4:Y:S03]  /*89e0*/  SYNCS.PHASECHK.TRANS64.TRYWAIT P0, [R19+URZ], R18 ;  /* 0x00000012130075a7 */ /* 0x000326000800017f */
[----:B----4-:R-:W-:Y:S05]  /*89f0*/  @!P0 NANOSLEEP.SYNCS 0x989680 ;  /* 0x009896800000895d */ /* 0x010fea0003900000 */
[----:B------:R-:W4:Y:S02]  /*8a00*/  @!P0 SYNCS.PHASECHK.TRANS64 P0, [R19+URZ], R18 ;  /* 0x00000012130085a7 */ /* 0x000f24000800007f */
[----:B----4-:R-:W-:Y:S05]  /*8a10*/  @!P0 BRA `(.L_x_30) ;  /* 0xfffffffc00ec8947 */ /* 0x010fea000383ffff */
[----:B------:R-:W-:Y:S05]  /*8a20*/  BRA `(.L_x_29) ;  /* 0xffffffa000447947 */ /* 0x000fea000383ffff */
.L_x_38:
[----:B0-----:R-:W-:-:S04]  /*8a30*/  IMAD.U32 R17, RZ, RZ, UR11 ;  /* 0x0000000bff117e24 */ /* 0x001fc8000f8e00ff */
[----:B------:R0:W1:Y:S03]  /*8a40*/  SYNCS.PHASECHK.TRANS64.TRYWAIT P0, [R17+URZ+0x8], R16 ;  /* 0x00000810110075a7 */ /* 0x000066000800017f */
[----:B-1----:R-:W-:Y:S05]  /*8a50*/  @!P0 NANOSLEEP.SYNCS 0x989680 ;  /* 0x009896800000895d */ /* 0x002fea0003900000 */
[----:B------:R-:W1:Y:S02]  /*8a60*/  @!P0 SYNCS.PHASECHK.TRANS64 P0, [R17+URZ+0x8], R16 ;  /* 0x00000810110085a7 */ /* 0x000e64000800007f */
[----:B-1----:R-:W-:Y:S05]  /*8a70*/  @!P0 BRA `(.L_x_38) ;  /* 0xfffffffc00ec8947 */ /* 0x002fea000383ffff */
[----:B------:R-:W-:Y:S05]  /*8a80*/  BRA `(.L_x_150) ;  /* 0xffffffb400707947 */ /* 0x000fea000383ffff */
.L_x_127:
[----:B------:R-:W-:Y:S01]  /*8a90*/  BSSY B1, `(.L_x_151) ;  /* 0x0000006000017945 */ /* 0x000fe20003800000 */
[----:B------:R-:W-:-:S07]  /*8aa0*/  IMAD.MOV.U32 R10, RZ, RZ, -0x1 ;  /* 0xffffffffff0a7424 */ /* 0x000fce00078e00ff */
[----:B------:R-:W-:Y:S05]  /*8ab0*/  WARPSYNC.COLLECTIVE R10, `(.L_x_152) ;  /* 0x000000000a0c7348 */ /* 0x000fea0003c00000 */
[----:B------:R-:W-:Y:S02]  /*8ac0*/  ELECT P1, UR62, PT ;  /* 0x00000000003e782f */ /* 0x000fe40003820000 */
[----:B------:R-:W-:Y:S01]  /*8ad0*/  MOV R10, UR62 ;  /* 0x0000003e000a7c02 */ /* 0x000fe20008000f00 */
[----:B------:R-:W-:Y:S10]  /*8ae0*/  ENDCOLLECTIVE ;  /* 0x000000000000791b */ /* 0x000ff40003800000 */
.L_x_152:
[----:B------:R-:W-:Y:S05]  /*8af0*/  BSYNC B1 ;  /* 0x0000000000017941 */ /* 0x000fea0003800000 */
.L_x_151:
[----:B------:R-:W-:Y:S05]  /*8b00*/  BRA `(.L_x_153) ;  /* 0xffffffec00887947 */ /* 0x000fea000383ffff */
.L_x_130:
[----:B0-----:R0:W1:Y:S02]  /*8b10*/  SYNCS.PHASECHK.TRANS64.TRYWAIT P1, [R19+URZ+0x30], R6 ;  /* 0x00003006130075a7 */ /* 0x001064000802017f */
[----:B-1----:R-:W-:Y:S05]  /*8b20*/  @!P1 NANOSLEEP.SYNCS 0x989680 ;  /* 0x009896800000995d */ /* 0x002fea0003900000 */
[----:B------:R-:W1:Y:S02]  /*8b30*/  @!P1 SYNCS.PHASECHK.TRANS64 P1, [R19+URZ+0x30], R6 ;  /* 0x00003006130095a7 */ /* 0x000e64000802007f */
[----:B-1----:R-:W-:Y:S05]  /*8b40*/  @!P1 BRA `(.L_x_130) ;  /* 0xfffffffc00f09947 */ /* 0x002fea000383ffff */
[----:B------:R-:W-:Y:S05]  /*8b50*/  BRA `(.L_x_154) ;  /* 0xffffffec00c07947 */ /* 0x000fea000383ffff */
.L_x_139:
[----:B------:R-:W-:Y:S01]  /*8b60*/  BSSY B0, `(.L_x_155) ;  /* 0x0000006000007945 */ /* 0x000fe20003800000 */
[----:B------:R-:W-:-:S07]  /*8b70*/  IMAD.MOV.U32 R10, RZ, RZ, -0x1 ;  /* 0xffffffffff0a7424 */ /* 0x000fce00078e00ff */
[----:B------:R-:W-:Y:S05]  /*8b80*/  WARPSYNC.COLLECTIVE R10, `(.L_x_156) ;  /* 0x000000000a0c7348 */ /* 0x000fea0003c00000 */
[----:B------:R-:W-:Y:S02]  /*8b90*/  ELECT P1, UR62, PT ;  /* 0x00000000003e782f */ /* 0x000fe40003820000 */
[----:B------:R-:W-:Y:S01]  /*8ba0*/  MOV R10, UR62 ;  /* 0x0000003e000a7c02 */ /* 0x000fe20008000f00 */
[----:B------:R-:W-:Y:S10]  /*8bb0*/  ENDCOLLECTIVE ;  /* 0x000000000000791b */ /* 0x000ff40003800000 */
.L_x_156:
[----:B------:R-:W-:Y:S05]  /*8bc0*/  BSYNC B0 ;  /* 0x0000000000007941 */ /* 0x000fea0003800000 */
.L_x_155:
[----:B------:R-:W-:Y:S01]  /*8bd0*/  PLOP3.LUT P0, PT, P1, PT, PT, 0x80, 0x0 ;  /* 0x000000000000781c */ /* 0x000fe20000f0f070 */
[----:B------:R-:W-:-:S12]  /*8be0*/  BRA `(.L_x_157) ;  /* 0xfffffff8004c7947 */ /* 0x000fd8000383ffff */
.L_x_143:
[----:B0-----:R0:W1:Y:S02]  /*8bf0*/  SYNCS.PHASECHK.TRANS64.TRYWAIT P0, [R5+URZ], R2 ;  /* 0x00000002050075a7 */ /* 0x001064000800017f */
[----:B-1----:R-:W-:Y:S05]  /*8c00*/  @!P0 NANOSLEEP.SYNCS 0x989680 ;  /* 0x009896800000895d */ /* 0x002fea0003900000 */
[----:B------:R-:W1:Y:S02]  /*8c10*/  @!P0 SYNCS.PHASECHK.TRANS64 P0, [R5+URZ], R2 ;  /* 0x00000002050085a7 */ /* 0x000e64000800007f */
[----:B-1----:R-:W-:Y:S05]  /*8c20*/  @!P0 BRA `(.L_x_143) ;  /* 0xfffffffc00f08947 */ /* 0x002fea000383ffff */
[----:B------:R-:W-:Y:S05]  /*8c30*/  BRA `(.L_x_158) ;  /* 0xfffffff8008c7947 */ /* 0x000fea000383ffff */
.L_x_144:
[----:B0-----:R0:W1:Y:S02]  /*8c40*/  SYNCS.PHASECHK.TRANS64.TRYWAIT P0, [R7+URZ], R4 ;  /* 0x00000004070075a7 */ /* 0x001064000800017f */
[----:B-1----:R-:W-:Y:S05]  /*8c50*/  @!P0 NANOSLEEP.SYNCS 0x989680 ;  /* 0x009896800000895d */ /* 0x002fea0003900000 */
[----:B------:R-:W1:Y:S02]  /*8c60*/  @!P0 SYNCS.PHASECHK.TRANS64 P0, [R7+URZ], R4 ;  /* 0x00000004070085a7 */ /* 0x000e64000800007f */
[----:B-1----:R-:W-:Y:S05]  /*8c70*/  @!P0 BRA `(.L_x_144) ;  /* 0xfffffffc00f08947 */ /* 0x002fea000383ffff */
[----:B------:R-:W-:Y:S05]  /*8c80*/  BRA `(.L_x_159) ;  /* 0xfffffff8009c7947 */ /* 0x000fea000383ffff */
.L_x_145:
[----:B0-----:R0:W1:Y:S02]  /*8c90*/  SYNCS.PHASECHK.TRANS64.TRYWAIT P0, [R6+URZ], R5 ;  /* 0x00000005060075a7 */ /* 0x001064000800017f */
[----:B-1----:R-:W-:Y:S05]  /*8ca0*/  @!P0 NANOSLEEP.SYNCS 0x989680 ;  /* 0x009896800000895d */ /* 0x002fea0003900000 */
[----:B------:R-:W1:Y:S02]  /*8cb0*/  @!P0 SYNCS.PHASECHK.TRANS64 P0, [R6+URZ], R5 ;  /* 0x00000005060085a7 */ /* 0x000e64000800007f */
[----:B-1----:R-:W-:Y:S05]  /*8cc0*/  @!P0 BRA `(.L_x_145) ;  /* 0xfffffffc00f08947 */ /* 0x002fea000383ffff */
[----:B------:R-:W-:Y:S05]  /*8cd0*/  BRA `(.L_x_160) ;  /* 0xfffffff800ac7947 */ /* 0x000fea000383ffff */
.L_x_146:
[----:B0-----:R0:W1:Y:S02]  /*8ce0*/  SYNCS.PHASECHK.TRANS64.TRYWAIT P0, [R9+URZ], R4 ;  /* 0x00000004090075a7 */ /* 0x001064000800017f */
[----:B-1----:R-:W-:Y:S05]  /*8cf0*/  @!P0 NANOSLEEP.SYNCS 0x989680 ;  /* 0x009896800000895d */ /* 0x002fea0003900000 */
[----:B------:R-:W1:Y:S02]  /*8d00*/  @!P0 SYNCS.PHASECHK.TRANS64 P0, [R9+URZ], R4 ;  /* 0x00000004090085a7 */ /* 0x000e64000800007f */
[----:B-1----:R-:W-:Y:S05]  /*8d10*/  @!P0 BRA `(.L_x_146) ;  /* 0xfffffffc00f08947 */ /* 0x002fea000383ffff */
[----:B------:R-:W-:Y:S05]  /*8d20*/  BRA `(.L_x_161) ;  /* 0xfffffff800bc7947 */ /* 0x000fea000383ffff */
.L_x_147:
[----:B0-----:R0:W1:Y:S02]  /*8d30*/  SYNCS.PHASECHK.TRANS64.TRYWAIT P0, [R6+URZ], R5 ;  /* 0x00000005060075a7 */ /* 0x001064000800017f */
[----:B-1----:R-:W-:Y:S05]  /*8d40*/  @!P0 NANOSLEEP.SYNCS 0x989680 ;  /* 0x009896800000895d */ /* 0x002fea0003900000 */
[----:B------:R-:W1:Y:S02]  /*8d50*/  @!P0 SYNCS.PHASECHK.TRANS64 P0, [R6+URZ], R5 ;  /* 0x00000005060085a7 */ /* 0x000e64000800007f */
[----:B-1----:R-:W-:Y:S05]  /*8d60*/  @!P0 BRA `(.L_x_147) ;  /* 0xfffffffc00f08947 */ /* 0x002fea000383ffff */
[----:B------:R-:W-:Y:S05]  /*8d70*/  BRA `(.L_x_162) ;  /* 0xfffffff800c47947 */ /* 0x000fea000383ffff */
.L_x_163:
[----:B------:R-:W-:-:S00]  /*8d80*/  BRA `(.L_x_163) ;  /* 0xfffffffc00fc7947 */ /* 0x000fc0000383ffff */
[----:B------:R-:W-:-:S00]  /*8d90*/  NOP ;  /* 0x0000000000007918 */ /* 0x000fc00000000000 */
        /* <DEDUP_REMOVED lines=14> */
.L_x_164:


//--------------------- .nv.shared._ZN7cutlass13device_kernelINS_4gemm6kernel13GemmUniversalIN4cute5tupleIJiiiiEEENS1_10collective13CollectiveMmaINS1_37MainloopSm90TmaGmmaWarpSpecializedFP8ILi6ENS5_IJNS4_1CILi2EEENSA_ILi1EEESC_EEENS1_32KernelTmaWarpSpecializedPingpongEEENS5_IJNSA_ILi64EEENSA_ILi80EEENSA_ILi256EEEEEENS_12float_e4m3_tENS5_IJlSC_lEEESK_SL_NS4_8TiledMMAINS4_8MMA_AtomIJNS4_4SM904GMMA30MMA_64x16x32_F32E4M3E4M3_SS_TNILNSP_7ScaleInE1ELSR_1EEEEEENS4_6LayoutINS5_IJSC_SC_SC_EEENS5_IJNSA_ILi0EEESW_SW_EEEEENS5_IJNS4_10UnderscoreESZ_SZ_EEEEENS4_13SM90_TMA_LOADENS4_14ComposedLayoutINS4_7SwizzleILi3ELi4ELi3EEENS4_18smem_ptr_flag_bitsILi8EEENSU_INS5_IJNSA_ILi8EEENSA_ILi128EEEEEENS5_IJS19_SC_EEEEEEEvNS4_8identityENS4_23SM90_TMA_LOAD_MULTICASTES1D_vS1E_EENS_8epilogue10collective6detail29Sm90TmaWarpSpecializedAdapterINS1I_15DefaultEpilogueISK_SL_SL_NS1H_6thread17LinearCombinationISK_Li1EffLNS1M_9ScaleType4KindE0ELNS_15FloatRoundStyleE2ESK_EENS1_15EpilogueDefaultEEEEEvvEEEEvNT_6ParamsE --------------------------
	.section	.nv.shared._ZN7cutlass13device_kernelINS_4gemm6kernel13GemmUniversalIN4cute5tupleIJiiiiEEENS1_10collective13CollectiveMmaINS1_37MainloopSm90TmaGmmaWarpSpecializedFP8ILi6ENS5_IJNS4_1CILi2EEENSA_ILi1EEESC_EEENS1_32KernelTmaWarpSpecializedPingpongEEENS5_IJNSA_ILi64EEENSA_ILi80EEENSA_ILi256EEEEEENS_12float_e4m3_tENS5_IJlSC_lEEESK_SL_NS4_8TiledMMAINS4_8MMA_AtomIJNS4_4SM904GMMA30MMA_64x16x32_F32E4M3E4M3_SS_TNILNSP_7ScaleInE1ELSR_1EEEEEENS4_6LayoutINS5_IJSC_SC_SC_EEENS5_IJNSA_ILi0EEESW_SW_EEEEENS5_IJNS4_10UnderscoreESZ_SZ_EEEEENS4_13SM90_TMA_LOADENS4_14ComposedLayoutINS4_7SwizzleILi3ELi4ELi3EEENS4_18smem_ptr_flag_bitsILi8EEENSU_INS5_IJNSA_ILi8EEENSA_ILi128EEEEEENS5_IJS19_SC_EEEEEEEvNS4_8identityENS4_23SM90_TMA_LOAD_MULTICASTES1D_vS1E_EENS_8epilogue10collective6detail29Sm90TmaWarpSpecializedAdapterINS1I_15DefaultEpilogueISK_SL_SL_NS1H_6thread17LinearCombinationISK_Li1EffLNS1M_9ScaleType4KindE0ELNS_15FloatRoundStyleE2ESK_EENS1_15EpilogueDefaultEEEEEvvEEEEvNT_6ParamsE,"aw",@nobits
	.sectionflags	@""
	.align	16
	.zero		1024


//--------------------- .nv.shared.reserved.0     --------------------------
	.section	.nv.shared.reserved.0,"aw",@nobits
	.weak		__nv_reservedSMEM_offset_0_alias
	.size		__nv_reservedSMEM_offset_0_alias, 0, 0
	.other		__nv_reservedSMEM_offset_0_alias,@"STO_CUDA_RESERVED_SHARED STV_DEFAULT"
__nv_reservedSMEM_offset_0_alias:
	.zero		0


//--------------------- .nv.global                --------------------------
	.section	.nv.global,"aw",@nobits
.nv.global:
	.type		_ZN40_INTERNAL_a17ac181_4_k_cu_e84af52d_172044cute1_E,@object
	.size		_ZN40_INTERNAL_a17ac181_4_k_cu_e84af52d_172044cute1_E,(_ZN40_INTERNAL_a17ac181_4_k_cu_e84af52d_172044cuda3std3__45__cpo6cbeginE - _ZN40_INTERNAL_a17ac181_4_k_cu_e84af52d_172044cute1_E)
_ZN40_INTERNAL_a17ac181_4_k_cu_e84af52d_172044cute1_E:
	.zero		1
	.type		_ZN40_INTERNAL_a17ac181_4_k_cu_e84af52d_172044cuda3std3__45__cpo6cbeginE,@object
	.size		_ZN40_INTERNAL_a17ac181_4_k_cu_e84af52d_172044cuda3std3__45__cpo6cbeginE,(_ZN40_INTERNAL_a17ac181_4_k_cu_e84af52d_172044cuda3std3__48in_placeE - _ZN40_INTERNAL_a17ac181_4_k_cu_e84af52d_172044cuda3std3__45__cpo6cbeginE)
_ZN40_INTERNAL_a17ac181_4_k_cu_e84af52d_172044cuda3std3__45__cpo6cbeginE:
	.zero		1
	.type		_ZN40_INTERNAL_a17ac181_4_k_cu_e84af52d_172044cuda3std3__48in_placeE,@object
	.size		_ZN40_INTERNAL_a17ac181_4_k_cu_e84af52d_172044cuda3std3__48in_placeE,(_ZN40_INTERNAL_a17ac181_4_k_cu_e84af52d_172044cuda3std6ranges3__45__cpo9iter_moveE - _ZN40_INTERNAL_a17ac181_4_k_cu_e84af52d_172044cuda3std3__48in_placeE)
_ZN40_INTERNAL_a17ac181_4_k_cu_e84af52d_172044cuda3std3__48in_placeE:
	.zero		1
	.type		_ZN40_INTERNAL_a17ac181_4_k_cu_e84af52d_172044cuda3std6ranges3__45__cpo9iter_moveE,@object
	.size		_ZN40_INTERNAL_a17ac181_4_k_cu_e84af52d_172044cuda3std6ranges3__45__cpo9iter_moveE,(_ZN40_INTERNAL_a17ac181_4_k_cu_e84af52d_172044cuda3std3__45__cpo5beginE - _ZN40_INTERNAL_a17ac181_4_k_cu_e84af52d_172044cuda3std6ranges3__45__cpo9iter_moveE)
_ZN40_INTERNAL_a17ac181_4_k_cu_e84af52d_172044cuda3std6ranges3__45__cpo9iter_moveE:
	.zero		1
	.type		_ZN40_INTERNAL_a17ac181_4_k_cu_e84af52d_172044cuda3std3__45__cpo5beginE,@object
	.size		_ZN40_INTERNAL_a17ac181_4_k_cu_e84af52d_172044cuda3std3__45__cpo5beginE,(_ZN40_INTERNAL_a17ac181_4_k_cu_e84af52d_172044cuda3std3__442_GLOBAL__N__a17ac181_4_k_cu_e84af52d_172046ignoreE - _ZN40_INTERNAL_a17ac181_4_k_cu_e84af52d_172044cuda3std3__45__cpo5beginE)
_ZN40_INTERNAL_a17ac181_4_k_cu_e84af52d_172044cuda3std3__45__cpo5beginE:
	.zero		1
	.type		_ZN40_INTERNAL_a17ac181_4_k_cu_e84af52d_172044cuda3std3__442_GLOBAL__N__a17ac181_4_k_cu_e84af52d_172046ignoreE,@object
	.size		_ZN40_INTERNAL_a17ac181_4_k_cu_e84af52d_172044cuda3std3__442_GLOBAL__N__a17ac181_4_k_cu_e84af52d_172046ignoreE,(_ZN40_INTERNAL_a17ac181_4_k_cu_e84af52d_172044cute7productE - _ZN40_INTERNAL_a17ac181_4_k_cu_e84af52d_172044cuda3std3__442_GLOBAL__N__a17ac181_4_k_cu_e84af52d_172046ignoreE)
_ZN40_INTERNAL_a17ac181_4_k_cu_e84af52d_172044cuda3std3__442_GLOBAL__N__a17ac181_4_k_cu_e84af52d_172046ignoreE:
	.zero		1
	.type		_ZN40_INTERNAL_a17ac181_4_k_cu_e84af52d_172044cute7productE,@object
	.size		_ZN40_INTERNAL_a17ac181_4_k_cu_e84af52d_172044cute7productE,(_ZN40_INTERNAL_a17ac181_4_k_cu_e84af52d_172044cuda3std3__45__cpo3endE - _ZN40_INTERNAL_a17ac181_4_k_cu_e84af52d_172044cute7productE)
_ZN40_INTERNAL_a17ac181_4_k_cu_e84af52d_172044cute7productE:
	.zero		1
	.type		_ZN40_INTERNAL_a17ac181_4_k_cu_e84af52d_172044cuda3std3__45__cpo3endE,@object
	.size		_ZN40_INTERNAL_a17ac181_4_k_cu_e84af52d_172044cuda3std3__45__cpo3endE,(_ZN40_INTERNAL_a17ac181_4_k_cu_e84af52d_172044cuda3std3__419piecewise_constructE - _ZN40_INTERNAL_a17ac181_4_k_cu_e84af52d_172044cuda3std3__45__cpo3endE)
_ZN40_INTERNAL_a17ac181_4_k_cu_e84af52d_172044cuda3std3__45__cpo3endE:
	.zero		1
	.type		_ZN40_INTERNAL_a17ac181_4_k_cu_e84af52d_172044cuda3std3__419piecewise_constructE,@object
	.size		_ZN40_INTERNAL_a17ac181_4_k_cu_e84af52d_172044cuda3std3__419piecewise_constructE,(_ZN40_INTERNAL_a17ac181_4_k_cu_e84af52d_172044cuda3std3__45__cpo4cendE - _ZN40_INTERNAL_a17ac181_4_k_cu_e84af52d_172044cuda3std3__419piecewise_constructE)
_ZN40_INTERNAL_a17ac181_4_k_cu_e84af52d_172044cuda3std3__419piecewise_constructE:
	.zero		1
	.type		_ZN40_INTERNAL_a17ac181_4_k_cu_e84af52d_172044cuda3std3__45__cpo4cendE,@object
	.size		_ZN40_INTERNAL_a17ac181_4_k_cu_e84af52d_172044cuda3std3__45__cpo4cendE,(_ZN40_INTERNAL_a17ac181_4_k_cu_e84af52d_172044cuda3std6ranges3__45__cpo4swapE - _ZN40_INTERNAL_a17ac181_4_k_cu_e84af52d_172044cuda3std3__45__cpo4cendE)
_ZN40_INTERNAL_a17ac181_4_k_cu_e84af52d_172044cuda3std3__45__cpo4cendE:
	.zero		1
	.type		_ZN40_INTERNAL_a17ac181_4_k_cu_e84af52d_172044cuda3std6ranges3__45__cpo4swapE,@object
	.size		_ZN40_INTERNAL_a17ac181_4_k_cu_e84af52d_172044cuda3std6ranges3__45__cpo4swapE,(.L_7 - _ZN40_INTERNAL_a17ac181_4_k_cu_e84af52d_172044cuda3std6ranges3__45__cpo4swapE)
_ZN40_INTERNAL_a17ac181_4_k_cu_e84af52d_172044cuda3std6ranges3__45__cpo4swapE:
	.zero		1
.L_7:


//--------------------- .nv.constant0._ZN7cutlass13device_kernelINS_4gemm6kernel13GemmUniversalIN4cute5tupleIJiiiiEEENS1_10collective13CollectiveMmaINS1_37MainloopSm90TmaGmmaWarpSpecializedFP8ILi6ENS5_IJNS4_1CILi2EEENSA_ILi1EEESC_EEENS1_32KernelTmaWarpSpecializedPingpongEEENS5_IJNSA_ILi64EEENSA_ILi80EEENSA_ILi256EEEEEENS_12float_e4m3_tENS5_IJlSC_lEEESK_SL_NS4_8TiledMMAINS4_8MMA_AtomIJNS4_4SM904GMMA30MMA_64x16x32_F32E4M3E4M3_SS_TNILNSP_7ScaleInE1ELSR_1EEEEEENS4_6LayoutINS5_IJSC_SC_SC_EEENS5_IJNSA_ILi0EEESW_SW_EEEEENS5_IJNS4_10UnderscoreESZ_SZ_EEEEENS4_13SM90_TMA_LOADENS4_14ComposedLayoutINS4_7SwizzleILi3ELi4ELi3EEENS4_18smem_ptr_flag_bitsILi8EEENSU_INS5_IJNSA_ILi8EEENSA_ILi128EEEEEENS5_IJS19_SC_EEEEEEEvNS4_8identityENS4_23SM90_TMA_LOAD_MULTICASTES1D_vS1E_EENS_8epilogue10collective6detail29Sm90TmaWarpSpecializedAdapterINS1I_15DefaultEpilogueISK_SL_SL_NS1H_6thread17LinearCombinationISK_Li1EffLNS1M_9ScaleType4KindE0ELNS_15FloatRoundStyleE2ESK_EENS1_15EpilogueDefaultEEEEEvvEEEEvNT_6ParamsE --------------------------
	.section	.nv.constant0._ZN7cutlass13device_kernelINS_4gemm6kernel13GemmUniversalIN4cute5tupleIJiiiiEEENS1_10collective13CollectiveMmaINS1_37MainloopSm90TmaGmmaWarpSpecializedFP8ILi6ENS5_IJNS4_1CILi2EEENSA_ILi1EEESC_EEENS1_32KernelTmaWarpSpecializedPingpongEEENS5_IJNSA_ILi64EEENSA_ILi80EEENSA_ILi256EEEEEENS_12float_e4m3_tENS5_IJlSC_lEEESK_SL_NS4_8TiledMMAINS4_8MMA_AtomIJNS4_4SM904GMMA30MMA_64x16x32_F32E4M3E4M3_SS_TNILNSP_7ScaleInE1ELSR_1EEEEEENS4_6LayoutINS5_IJSC_SC_SC_EEENS5_IJNSA_ILi0EEESW_SW_EEEEENS5_IJNS4_10UnderscoreESZ_SZ_EEEEENS4_13SM90_TMA_LOADENS4_14ComposedLayoutINS4_7SwizzleILi3ELi4ELi3EEENS4_18smem_ptr_flag_bitsILi8EEENSU_INS5_IJNSA_ILi8EEENSA_ILi128EEEEEENS5_IJS19_SC_EEEEEEEvNS4_8identityENS4_23SM90_TMA_LOAD_MULTICASTES1D_vS1E_EENS_8epilogue10collective6detail29Sm90TmaWarpSpecializedAdapterINS1I_15DefaultEpilogueISK_SL_SL_NS1H_6thread17LinearCombinationISK_Li1EffLNS1M_9ScaleType4KindE0ELNS_15FloatRoundStyleE2ESK_EENS1_15EpilogueDefaultEEEEEvvEEEEvNT_6ParamsE,"a",@progbits
	.sectionflags	@""
	.align	4
.nv.constant0._ZN7cutlass13device_kernelINS_4gemm6kernel13GemmUniversalIN4cute5tupleIJiiiiEEENS1_10collective13CollectiveMmaINS1_37MainloopSm90TmaGmmaWarpSpecializedFP8ILi6ENS5_IJNS4_1CILi2EEENSA_ILi1EEESC_EEENS1_32KernelTmaWarpSpecializedPingpongEEENS5_IJNSA_ILi64EEENSA_ILi80EEENSA_ILi256EEEEEENS_12float_e4m3_tENS5_IJlSC_lEEESK_SL_NS4_8TiledMMAINS4_8MMA_AtomIJNS4_4SM904GMMA30MMA_64x16x32_F32E4M3E4M3_SS_TNILNSP_7ScaleInE1ELSR_1EEEEEENS4_6LayoutINS5_IJSC_SC_SC_EEENS5_IJNSA_ILi0EEESW_SW_EEEEENS5_IJNS4_10UnderscoreESZ_SZ_EEEEENS4_13SM90_TMA_LOADENS4_14ComposedLayoutINS4_7SwizzleILi3ELi4ELi3EEENS4_18smem_ptr_flag_bitsILi8EEENSU_INS5_IJNSA_ILi8EEENSA_ILi128EEEEEENS5_IJS19_SC_EEEEEEEvNS4_8identityENS4_23SM90_TMA_LOAD_MULTICASTES1D_vS1E_EENS_8epilogue10collective6detail29Sm90TmaWarpSpecializedAdapterINS1I_15DefaultEpilogueISK_SL_SL_NS1H_6thread17LinearCombinationISK_Li1EffLNS1M_9ScaleType4KindE0ELNS_15FloatRoundStyleE2ESK_EENS1_15EpilogueDefaultEEEEEvvEEEEvNT_6ParamsE:
	.zero		1664


//--------------------- SYMBOLS --------------------------

	.type		.nv.reservedSmem.offset0,@object
	.size		.nv.reservedSmem.offset0,0x4
